	.target	sm_90a

	.elftype	@"ET_EXEC"


//--------------------- .note.nv.tkinfo           --------------------------
	.section	.note.nv.tkinfo,"",@"SHT_NOTE"
	.sectionflags	@"SHF_NOTE_NV_TKINFO"
	.tkinfo
        /*0018*/ 	.word	0x00000002
        /*0030*/ 	.string	""
        /*0030*/ 	.string	"ptxas"
        /*0030*/ 	.string	"Cuda compilation tools, release 13.0, V13.0.88"
        /*0030*/ 	.string	"Build cuda_13.0.r13.0/compiler.36424714_0"
        /*0030*/ 	.string	"-arch sm_90a -m 64 "



//--------------------- .note.nv.cuinfo           --------------------------
	.section	.note.nv.cuinfo,"",@"SHT_NOTE"
	.sectionflags	@"SHF_NOTE_NV_CUINFO"
        /*0018*/ 	.short	0x0002
        /*001a*/ 	.short	0x005a
        /*001c*/ 	.short	0x0082
	.zero		2


//--------------------- .nv.info                  --------------------------
	.section	.nv.info,"",@"SHT_CUDA_INFO"
	.align	4


	//----- nvinfo : EIATTR_REGCOUNT
	.align		4
        /*0000*/ 	.byte	0x04, 0x2f
        /*0002*/ 	.short	(.L_12 - .L_11)
	.align		4
.L_11:
        /*0004*/ 	.word	index@(_ZN7cutlass13device_kernelIN5flash19enable_sm80_to_sm89INS1_16FlashAttnFwdSm80INS1_25CollectiveMainloopFwdSm80ILi4ELi1ELb0EN4cute5tupleIJNS5_1CILi128EEENS7_ILi80EEENS7_ILi64EEEEEELi64ENS_10bfloat16_tEfNS_4arch4Sm80ELb1ELb0ELb0ELb1ELb0ELb1ELb1ELb1EEENS1_21CollectiveEpilogueFwdINS6_IJS8_SA_S9_EEENS6_IJNS7_ILi1EEESI_SI_EEESC_SE_Li128ELb1ELb1ELb1ELb0EEENS1_36VarlenDynamicPersistentTileSchedulerILi128ELi80ELi128ELi128ELb1ELb1ELb0ELb1ELb1ELb1EEEEEEEEEvNT_6ParamsE)
        /*0008*/ 	.word	0x00000004


	//----- nvinfo : EIATTR_FRAME_SIZE
	.align		4
.L_12:
        /*000c*/ 	.byte	0x04, 0x11
        /*000e*/ 	.short	(.L_14 - .L_13)
	.align		4
.L_13:
        /*0010*/ 	.word	index@(_ZN7cutlass13device_kernelIN5flash19enable_sm80_to_sm89INS1_16FlashAttnFwdSm80INS1_25CollectiveMainloopFwdSm80ILi4ELi1ELb0EN4cute5tupleIJNS5_1CILi128EEENS7_ILi80EEENS7_ILi64EEEEEELi64ENS_10bfloat16_tEfNS_4arch4Sm80ELb1ELb0ELb0ELb1ELb0ELb1ELb1ELb1EEENS1_21CollectiveEpilogueFwdINS6_IJS8_SA_S9_EEENS6_IJNS7_ILi1EEESI_SI_EEESC_SE_Li128ELb1ELb1ELb1ELb0EEENS1_36VarlenDynamicPersistentTileSchedulerILi128ELi80ELi128ELi128ELb1ELb1ELb0ELb1ELb1ELb1EEEEEEEEEvNT_6ParamsE)
        /*0014*/ 	.word	0x00000000


	//----- nvinfo : EIATTR_REGCOUNT
	.align		4
.L_14:
        /*0018*/ 	.byte	0x04, 0x2f
        /*001a*/ 	.short	(.L_16 - .L_15)
	.align		4
.L_15:
        /*001c*/ 	.word	index@(_ZN7cutlass13device_kernelIN5flash19enable_sm80_to_sm89INS1_16FlashAttnFwdSm80INS1_25CollectiveMainloopFwdSm80ILi4ELi1ELb0EN4cute5tupleIJNS5_1CILi128EEENS7_ILi80EEENS7_ILi64EEEEEELi64ENS_10bfloat16_tEfNS_4arch4Sm80ELb1ELb0ELb0ELb1ELb0ELb0ELb1ELb1EEENS1_21CollectiveEpilogueFwdINS6_IJS8_SA_S9_EEENS6_IJNS7_ILi1EEESI_SI_EEESC_SE_Li128ELb1ELb1ELb1ELb0EEENS1_36VarlenDynamicPersistentTileSchedulerILi128ELi80ELi128ELi128ELb1ELb1ELb0ELb1ELb1ELb1EEEEEEEEEvNT_6ParamsE)
        /*0020*/ 	.word	0x00000004


	//----- nvinfo : EIATTR_FRAME_SIZE
	.align		4
.L_16:
        /*0024*/ 	.byte	0x04, 0x11
        /*0026*/ 	.short	(.L_18 - .L_17)
	.align		4
.L_17:
        /*0028*/ 	.word	index@(_ZN7cutlass13device_kernelIN5flash19enable_sm80_to_sm89INS1_16FlashAttnFwdSm80INS1_25CollectiveMainloopFwdSm80ILi4ELi1ELb0EN4cute5tupleIJNS5_1CILi128EEENS7_ILi80EEENS7_ILi64EEEEEELi64ENS_10bfloat16_tEfNS_4arch4Sm80ELb1ELb0ELb0ELb1ELb0ELb0ELb1ELb1EEENS1_21CollectiveEpilogueFwdINS6_IJS8_SA_S9_EEENS6_IJNS7_ILi1EEESI_SI_EEESC_SE_Li128ELb1ELb1ELb1ELb0EEENS1_36VarlenDynamicPersistentTileSchedulerILi128ELi80ELi128ELi128ELb1ELb1ELb0ELb1ELb1ELb1EEEEEEEEEvNT_6ParamsE)
        /*002c*/ 	.word	0x00000000


	//----- nvinfo : EIATTR_REGCOUNT
	.align		4
.L_18:
        /*0030*/ 	.byte	0x04, 0x2f
        /*0032*/ 	.short	(.L_20 - .L_19)
	.align		4
.L_19:
        /*0034*/ 	.word	index@(_ZN7cutlass13device_kernelIN5flash19enable_sm80_to_sm89INS1_16FlashAttnFwdSm80INS1_25CollectiveMainloopFwdSm80ILi4ELi1ELb0EN4cute5tupleIJNS5_1CILi128EEENS7_ILi112EEENS7_ILi64EEEEEELi64ENS_10bfloat16_tEfNS_4arch4Sm80ELb1ELb0ELb0ELb0ELb0ELb0ELb1ELb1EEENS1_21CollectiveEpilogueFwdINS6_IJS8_SA_S9_EEENS6_IJNS7_ILi1EEESI_SI_EEESC_SE_Li128ELb0ELb1ELb1ELb0EEENS1_30DynamicPersistentTileSchedulerILi128ELi128ELb1ELb1ELb0EEEEEEEEEvNT_6ParamsE)
        /*0038*/ 	.word	0x00000004


	//----- nvinfo : EIATTR_FRAME_SIZE
	.align		4
.L_20:
        /*003c*/ 	.byte	0x04, 0x11
        /*003e*/ 	.short	(.L_22 - .L_21)
	.align		4
.L_21:
        /*0040*/ 	.word	index@(_ZN7cutlass13device_kernelIN5flash19enable_sm80_to_sm89INS1_16FlashAttnFwdSm80INS1_25CollectiveMainloopFwdSm80ILi4ELi1ELb0EN4cute5tupleIJNS5_1CILi128EEENS7_ILi112EEENS7_ILi64EEEEEELi64ENS_10bfloat16_tEfNS_4arch4Sm80ELb1ELb0ELb0ELb0ELb0ELb0ELb1ELb1EEENS1_21CollectiveEpilogueFwdINS6_IJS8_SA_S9_EEENS6_IJNS7_ILi1EEESI_SI_EEESC_SE_Li128ELb0ELb1ELb1ELb0EEENS1_30DynamicPersistentTileSchedulerILi128ELi128ELb1ELb1ELb0EEEEEEEEEvNT_6ParamsE)
        /*0044*/ 	.word	0x00000000


	//----- nvinfo : EIATTR_REGCOUNT
	.align		4
.L_22:
        /*0048*/ 	.byte	0x04, 0x2f
        /*004a*/ 	.short	(.L_24 - .L_23)
	.align		4
.L_23:
        /*004c*/ 	.word	index@(_ZN7cutlass13device_kernelIN5flash19enable_sm80_to_sm89INS1_16FlashAttnFwdSm80INS1_25CollectiveMainloopFwdSm80ILi4ELi1ELb0EN4cute5tupleIJNS5_1CILi128EEENS7_ILi80EEENS7_ILi64EEEEEELi64ENS_10bfloat16_tEfNS_4arch4Sm80ELb0ELb1ELb0ELb1ELb0ELb1ELb1ELb1EEENS1_21CollectiveEpilogueFwdINS6_IJS8_SA_S9_EEENS6_IJNS7_ILi1EEESI_SI_EEESC_SE_Li128ELb1ELb1ELb1ELb0EEENS1_36VarlenDynamicPersistentTileSchedulerILi128ELi80ELi128ELi128ELb1ELb1ELb0ELb1ELb0ELb1EEEEEEEEEvNT_6ParamsE)
        /*0050*/ 	.word	0x00000004


	//----- nvinfo : EIATTR_FRAME_SIZE
	.align		4
.L_24:
        /*0054*/ 	.byte	0x04, 0x11
        /*0056*/ 	.short	(.L_26 - .L_25)
	.align		4
.L_25:
        /*0058*/ 	.word	index@(_ZN7cutlass13device_kernelIN5flash19enable_sm80_to_sm89INS1_16FlashAttnFwdSm80INS1_25CollectiveMainloopFwdSm80ILi4ELi1ELb0EN4cute5tupleIJNS5_1CILi128EEENS7_ILi80EEENS7_ILi64EEEEEELi64ENS_10bfloat16_tEfNS_4arch4Sm80ELb0ELb1ELb0ELb1ELb0ELb1ELb1ELb1EEENS1_21CollectiveEpilogueFwdINS6_IJS8_SA_S9_EEENS6_IJNS7_ILi1EEESI_SI_EEESC_SE_Li128ELb1ELb1ELb1ELb0EEENS1_36VarlenDynamicPersistentTileSchedulerILi128ELi80ELi128ELi128ELb1ELb1ELb0ELb1ELb0ELb1EEEEEEEEEvNT_6ParamsE)
        /*005c*/ 	.word	0x00000000


	//----- nvinfo : EIATTR_REGCOUNT
	.align		4
.L_26:
        /*0060*/ 	.byte	0x04, 0x2f
        /*0062*/ 	.short	(.L_28 - .L_27)
	.align		4
.L_27:
        /*0064*/ 	.word	index@(_ZN7cutlass13device_kernelIN5flash19enable_sm80_to_sm89INS1_16FlashAttnFwdSm80INS1_25CollectiveMainloopFwdSm80ILi4ELi1ELb0EN4cute5tupleIJNS5_1CILi128EEENS7_ILi80EEENS7_ILi64EEEEEELi64ENS_10bfloat16_tEfNS_4arch4Sm80ELb0ELb1ELb0ELb1ELb0ELb0ELb1ELb1EEENS1_21CollectiveEpilogueFwdINS6_IJS8_SA_S9_EEENS6_IJNS7_ILi1EEESI_SI_EEESC_SE_Li128ELb1ELb1ELb1ELb0EEENS1_36VarlenDynamicPersistentTileSchedulerILi128ELi80ELi128ELi128ELb1ELb1ELb0ELb1ELb0ELb1EEEEEEEEEvNT_6ParamsE)
        /*0068*/ 	.word	0x00000004


	//----- nvinfo : EIATTR_FRAME_SIZE
	.align		4
.L_28:
        /*006c*/ 	.byte	0x04, 0x11
        /*006e*/ 	.short	(.L_30 - .L_29)
	.align		4
.L_29:
        /*0070*/ 	.word	index@(_ZN7cutlass13device_kernelIN5flash19enable_sm80_to_sm89INS1_16FlashAttnFwdSm80INS1_25CollectiveMainloopFwdSm80ILi4ELi1ELb0EN4cute5tupleIJNS5_1CILi128EEENS7_ILi80EEENS7_ILi64EEEEEELi64ENS_10bfloat16_tEfNS_4arch4Sm80ELb0ELb1ELb0ELb1ELb0ELb0ELb1ELb1EEENS1_21CollectiveEpilogueFwdINS6_IJS8_SA_S9_EEENS6_IJNS7_ILi1EEESI_SI_EEESC_SE_Li128ELb1ELb1ELb1ELb0EEENS1_36VarlenDynamicPersistentTileSchedulerILi128ELi80ELi128ELi128ELb1ELb1ELb0ELb1ELb0ELb1EEEEEEEEEvNT_6ParamsE)
        /*0074*/ 	.word	0x00000000


	//----- nvinfo : EIATTR_REGCOUNT
	.align		4
.L_30:
        /*0078*/ 	.byte	0x04, 0x2f
        /*007a*/ 	.short	(.L_32 - .L_31)
	.align		4
.L_31:
        /*007c*/ 	.word	index@(_ZN7cutlass13device_kernelIN5flash19enable_sm80_to_sm89INS1_16FlashAttnFwdSm80INS1_25CollectiveMainloopFwdSm80ILi4ELi1ELb0EN4cute5tupleIJNS5_1CILi128EEENS7_ILi96EEENS7_ILi64EEEEEELi64ENS_10bfloat16_tEfNS_4arch4Sm80ELb0ELb1ELb0ELb0ELb0ELb0ELb1ELb1EEENS1_21CollectiveEpilogueFwdINS6_IJS8_SA_S9_EEENS6_IJNS7_ILi1EEESI_SI_EEESC_SE_Li128ELb0ELb1ELb1ELb0EEENS1_19SingleTileSchedulerILb0ELb1ELb1ELi128EEEEEEEEEvNT_6ParamsE)
        /*0080*/ 	.word	0x00000004


	//----- nvinfo : EIATTR_FRAME_SIZE
	.align		4
.L_32:
        /*0084*/ 	.byte	0x04, 0x11
        /*0086*/ 	.short	(.L_34 - .L_33)
	.align		4
.L_33:
        /*0088*/ 	.word	index@(_ZN7cutlass13device_kernelIN5flash19enable_sm80_to_sm89INS1_16FlashAttnFwdSm80INS1_25CollectiveMainloopFwdSm80ILi4ELi1ELb0EN4cute5tupleIJNS5_1CILi128EEENS7_ILi96EEENS7_ILi64EEEEEELi64ENS_10bfloat16_tEfNS_4arch4Sm80ELb0ELb1ELb0ELb0ELb0ELb0ELb1ELb1EEENS1_21CollectiveEpilogueFwdINS6_IJS8_SA_S9_EEENS6_IJNS7_ILi1EEESI_SI_EEESC_SE_Li128ELb0ELb1ELb1ELb0EEENS1_19SingleTileSchedulerILb0ELb1ELb1ELi128EEEEEEEEEvNT_6ParamsE)
        /*008c*/ 	.word	0x00000000


	//----- nvinfo : EIATTR_REGCOUNT
	.align		4
.L_34:
        /*0090*/ 	.byte	0x04, 0x2f
        /*0092*/ 	.short	(.L_36 - .L_35)
	.align		4
.L_35:
        /*0094*/ 	.word	index@(_ZN7cutlass13device_kernelIN5flash19enable_sm80_to_sm89INS1_16FlashAttnFwdSm80INS1_25CollectiveMainloopFwdSm80ILi4ELi1ELb0EN4cute5tupleIJNS5_1CILi128EEENS7_ILi80EEENS7_ILi64EEEEEELi64ENS_10bfloat16_tEfNS_4arch4Sm80ELb0ELb0ELb0ELb1ELb0ELb1ELb1ELb1EEENS1_21CollectiveEpilogueFwdINS6_IJS8_SA_S9_EEENS6_IJNS7_ILi1EEESI_SI_EEESC_SE_Li128ELb1ELb1ELb1ELb0EEENS1_36VarlenDynamicPersistentTileSchedulerILi128ELi80ELi128ELi128ELb1ELb1ELb0ELb0ELb1ELb1EEEEEEEEEvNT_6ParamsE)
        /*0098*/ 	.word	0x00000004


	//----- nvinfo : EIATTR_FRAME_SIZE
	.align		4
.L_36:
        /*009c*/ 	.byte	0x04, 0x11
        /*009e*/ 	.short	(.L_38 - .L_37)
	.align		4
.L_37:
        /*00a0*/ 	.word	index@(_ZN7cutlass13device_kernelIN5flash19enable_sm80_to_sm89INS1_16FlashAttnFwdSm80INS1_25CollectiveMainloopFwdSm80ILi4ELi1ELb0EN4cute5tupleIJNS5_1CILi128EEENS7_ILi80EEENS7_ILi64EEEEEELi64ENS_10bfloat16_tEfNS_4arch4Sm80ELb0ELb0ELb0ELb1ELb0ELb1ELb1ELb1EEENS1_21CollectiveEpilogueFwdINS6_IJS8_SA_S9_EEENS6_IJNS7_ILi1EEESI_SI_EEESC_SE_Li128ELb1ELb1ELb1ELb0EEENS1_36VarlenDynamicPersistentTileSchedulerILi128ELi80ELi128ELi128ELb1ELb1ELb0ELb0ELb1ELb1EEEEEEEEEvNT_6ParamsE)
        /*00a4*/ 	.word	0x00000000


	//----- nvinfo : EIATTR_REGCOUNT
	.align		4
.L_38:
        /*00a8*/ 	.byte	0x04, 0x2f
        /*00aa*/ 	.short	(.L_40 - .L_39)
	.align		4
.L_39:
        /*00ac*/ 	.word	index@(_ZN7cutlass13device_kernelIN5flash19enable_sm80_to_sm89INS1_16FlashAttnFwdSm80INS1_25CollectiveMainloopFwdSm80ILi4ELi1ELb0EN4cute5tupleIJNS5_1CILi128EEENS7_ILi80EEENS7_ILi64EEEEEELi64ENS_10bfloat16_tEfNS_4arch4Sm80ELb0ELb0ELb0ELb1ELb0ELb0ELb1ELb1EEENS1_21CollectiveEpilogueFwdINS6_IJS8_SA_S9_EEENS6_IJNS7_ILi1EEESI_SI_EEESC_SE_Li128ELb1ELb1ELb1ELb0EEENS1_36VarlenDynamicPersistentTileSchedulerILi128ELi80ELi128ELi128ELb1ELb1ELb0ELb0ELb1ELb1EEEEEEEEEvNT_6ParamsE)
        /*00b0*/ 	.word	0x00000004


	//----- nvinfo : EIATTR_FRAME_SIZE
	.align		4
.L_40:
        /*00b4*/ 	.byte	0x04, 0x11
        /*00b6*/ 	.short	(.L_42 - .L_41)
	.align		4
.L_41:
        /*00b8*/ 	.word	index@(_ZN7cutlass13device_kernelIN5flash19enable_sm80_to_sm89INS1_16FlashAttnFwdSm80INS1_25CollectiveMainloopFwdSm80ILi4ELi1ELb0EN4cute5tupleIJNS5_1CILi128EEENS7_ILi80EEENS7_ILi64EEEEEELi64ENS_10bfloat16_tEfNS_4arch4Sm80ELb0ELb0ELb0ELb1ELb0ELb0ELb1ELb1EEENS1_21CollectiveEpilogueFwdINS6_IJS8_SA_S9_EEENS6_IJNS7_ILi1EEESI_SI_EEESC_SE_Li128ELb1ELb1ELb1ELb0EEENS1_36VarlenDynamicPersistentTileSchedulerILi128ELi80ELi128ELi128ELb1ELb1ELb0ELb0ELb1ELb1EEEEEEEEEvNT_6ParamsE)
        /*00bc*/ 	.word	0x00000000


	//----- nvinfo : EIATTR_REGCOUNT
	.align		4
.L_42:
        /*00c0*/ 	.byte	0x04, 0x2f
        /*00c2*/ 	.short	(.L_44 - .L_43)
	.align		4
.L_43:
        /*00c4*/ 	.word	index@(_ZN7cutlass13device_kernelIN5flash19enable_sm80_to_sm89INS1_16FlashAttnFwdSm80INS1_25CollectiveMainloopFwdSm80ILi4ELi1ELb0EN4cute5tupleIJNS5_1CILi128EEENS7_ILi112EEENS7_ILi64EEEEEELi64ENS_10bfloat16_tEfNS_4arch4Sm80ELb0ELb0ELb0ELb0ELb0ELb0ELb1ELb1EEENS1_21CollectiveEpilogueFwdINS6_IJS8_SA_S9_EEENS6_IJNS7_ILi1EEESI_SI_EEESC_SE_Li128ELb0ELb1ELb1ELb0EEENS1_19SingleTileSchedulerILb0ELb1ELb1ELi128EEEEEEEEEvNT_6ParamsE)
        /*00c8*/ 	.word	0x00000004


	//----- nvinfo : EIATTR_FRAME_SIZE
	.align		4
.L_44:
        /*00cc*/ 	.byte	0x04, 0x11
        /*00ce*/ 	.short	(.L_46 - .L_45)
	.align		4
.L_45:
        /*00d0*/ 	.word	index@(_ZN7cutlass13device_kernelIN5flash19enable_sm80_to_sm89INS1_16FlashAttnFwdSm80INS1_25CollectiveMainloopFwdSm80ILi4ELi1ELb0EN4cute5tupleIJNS5_1CILi128EEENS7_ILi112EEENS7_ILi64EEEEEELi64ENS_10bfloat16_tEfNS_4arch4Sm80ELb0ELb0ELb0ELb0ELb0ELb0ELb1ELb1EEENS1_21CollectiveEpilogueFwdINS6_IJS8_SA_S9_EEENS6_IJNS7_ILi1EEESI_SI_EEESC_SE_Li128ELb0ELb1ELb1ELb0EEENS1_19SingleTileSchedulerILb0ELb1ELb1ELi128EEEEEEEEEvNT_6ParamsE)
        /*00d4*/ 	.word	0x00000000


	//----- nvinfo : EIATTR_REGCOUNT
	.align		4
.L_46:
        /*00d8*/ 	.byte	0x04, 0x2f
        /*00da*/ 	.short	(.L_48 - .L_47)
	.align		4
.L_47:
        /*00dc*/ 	.word	index@(_ZN7cutlass13device_kernelIN5flash19enable_sm80_to_sm89INS1_16FlashAttnFwdSm80INS1_25CollectiveMainloopFwdSm80ILi4ELi1ELb0EN4cute5tupleIJNS5_1CILi128EEENS7_ILi80EEENS7_ILi64EEEEEELi64ENS_10bfloat16_tEfNS_4arch4Sm80ELb1ELb0ELb1ELb1ELb0ELb1ELb1ELb1EEENS1_21CollectiveEpilogueFwdINS6_IJS8_SA_S9_EEENS6_IJNS7_ILi1EEESI_SI_EEESC_SE_Li128ELb1ELb1ELb1ELb0EEENS1_36VarlenDynamicPersistentTileSchedulerILi128ELi80ELi128ELi128ELb1ELb1ELb0ELb1ELb1ELb1EEEEEEEEEvNT_6ParamsE)
        /*00e0*/ 	.word	0x00000004


	//----- nvinfo : EIATTR_FRAME_SIZE
	.align		4
.L_48:
        /*00e4*/ 	.byte	0x04, 0x11
        /*00e6*/ 	.short	(.L_50 - .L_49)
	.align		4
.L_49:
        /*00e8*/ 	.word	index@(_ZN7cutlass13device_kernelIN5flash19enable_sm80_to_sm89INS1_16FlashAttnFwdSm80INS1_25CollectiveMainloopFwdSm80ILi4ELi1ELb0EN4cute5tupleIJNS5_1CILi128EEENS7_ILi80EEENS7_ILi64EEEEEELi64ENS_10bfloat16_tEfNS_4arch4Sm80ELb1ELb0ELb1ELb1ELb0ELb1ELb1ELb1EEENS1_21CollectiveEpilogueFwdINS6_IJS8_SA_S9_EEENS6_IJNS7_ILi1EEESI_SI_EEESC_SE_Li128ELb1ELb1ELb1ELb0EEENS1_36VarlenDynamicPersistentTileSchedulerILi128ELi80ELi128ELi128ELb1ELb1ELb0ELb1ELb1ELb1EEEEEEEEEvNT_6ParamsE)
        /*00ec*/ 	.word	0x00000000


	//----- nvinfo : EIATTR_REGCOUNT
	.align		4
.L_50:
        /*00f0*/ 	.byte	0x04, 0x2f
        /*00f2*/ 	.short	(.L_52 - .L_51)
	.align		4
.L_51:
        /*00f4*/ 	.word	index@(_ZN7cutlass13device_kernelIN5flash19enable_sm80_to_sm89INS1_16FlashAttnFwdSm80INS1_25CollectiveMainloopFwdSm80ILi4ELi1ELb0EN4cute5tupleIJNS5_1CILi128EEENS7_ILi80EEENS7_ILi64EEEEEELi64ENS_10bfloat16_tEfNS_4arch4Sm80ELb1ELb0ELb1ELb1ELb0ELb0ELb1ELb1EEENS1_21CollectiveEpilogueFwdINS6_IJS8_SA_S9_EEENS6_IJNS7_ILi1EEESI_SI_EEESC_SE_Li128ELb1ELb1ELb1ELb0EEENS1_36VarlenDynamicPersistentTileSchedulerILi128ELi80ELi128ELi128ELb1ELb1ELb0ELb1ELb1ELb1EEEEEEEEEvNT_6ParamsE)
        /*00f8*/ 	.word	0x00000004


	//----- nvinfo : EIATTR_FRAME_SIZE
	.align		4
.L_52:
        /*00fc*/ 	.byte	0x04, 0x11
        /*00fe*/ 	.short	(.L_54 - .L_53)
	.align		4
.L_53:
        /*0100*/ 	.word	index@(_ZN7cutlass13device_kernelIN5flash19enable_sm80_to_sm89INS1_16FlashAttnFwdSm80INS1_25CollectiveMainloopFwdSm80ILi4ELi1ELb0EN4cute5tupleIJNS5_1CILi128EEENS7_ILi80EEENS7_ILi64EEEEEELi64ENS_10bfloat16_tEfNS_4arch4Sm80ELb1ELb0ELb1ELb1ELb0ELb0ELb1ELb1EEENS1_21CollectiveEpilogueFwdINS6_IJS8_SA_S9_EEENS6_IJNS7_ILi1EEESI_SI_EEESC_SE_Li128ELb1ELb1ELb1ELb0EEENS1_36VarlenDynamicPersistentTileSchedulerILi128ELi80ELi128ELi128ELb1ELb1ELb0ELb1ELb1ELb1EEEEEEEEEvNT_6ParamsE)
        /*0104*/ 	.word	0x00000000


	//----- nvinfo : EIATTR_REGCOUNT
	.align		4
.L_54:
        /*0108*/ 	.byte	0x04, 0x2f
        /*010a*/ 	.short	(.L_56 - .L_55)
	.align		4
.L_55:
        /*010c*/ 	.word	index@(_ZN7cutlass13device_kernelIN5flash19enable_sm80_to_sm89INS1_16FlashAttnFwdSm80INS1_25CollectiveMainloopFwdSm80ILi4ELi1ELb0EN4cute5tupleIJNS5_1CILi128EEENS7_ILi112EEENS7_ILi64EEEEEELi64ENS_10bfloat16_tEfNS_4arch4Sm80ELb1ELb0ELb1ELb0ELb0ELb0ELb1ELb1EEENS1_21CollectiveEpilogueFwdINS6_IJS8_SA_S9_EEENS6_IJNS7_ILi1EEESI_SI_EEESC_SE_Li128ELb0ELb1ELb1ELb0EEENS1_30DynamicPersistentTileSchedulerILi128ELi128ELb1ELb1ELb0EEEEEEEEEvNT_6ParamsE)
        /*0110*/ 	.word	0x00000004


	//----- nvinfo : EIATTR_FRAME_SIZE
	.align		4
.L_56:
        /*0114*/ 	.byte	0x04, 0x11
        /*0116*/ 	.short	(.L_58 - .L_57)
	.align		4
.L_57:
        /*0118*/ 	.word	index@(_ZN7cutlass13device_kernelIN5flash19enable_sm80_to_sm89INS1_16FlashAttnFwdSm80INS1_25CollectiveMainloopFwdSm80ILi4ELi1ELb0EN4cute5tupleIJNS5_1CILi128EEENS7_ILi112EEENS7_ILi64EEEEEELi64ENS_10bfloat16_tEfNS_4arch4Sm80ELb1ELb0ELb1ELb0ELb0ELb0ELb1ELb1EEENS1_21CollectiveEpilogueFwdINS6_IJS8_SA_S9_EEENS6_IJNS7_ILi1EEESI_SI_EEESC_SE_Li128ELb0ELb1ELb1ELb0EEENS1_30DynamicPersistentTileSchedulerILi128ELi128ELb1ELb1ELb0EEEEEEEEEvNT_6ParamsE)
        /*011c*/ 	.word	0x00000000


	//----- nvinfo : EIATTR_REGCOUNT
	.align		4
.L_58:
        /*0120*/ 	.byte	0x04, 0x2f
        /*0122*/ 	.short	(.L_60 - .L_59)
	.align		4
.L_59:
        /*0124*/ 	.word	index@(_ZN7cutlass13device_kernelIN5flash19enable_sm80_to_sm89INS1_16FlashAttnFwdSm80INS1_25CollectiveMainloopFwdSm80ILi4ELi1ELb0EN4cute5tupleIJNS5_1CILi128EEENS7_ILi80EEENS7_ILi64EEEEEELi64ENS_10bfloat16_tEfNS_4arch4Sm80ELb0ELb1ELb1ELb1ELb0ELb1ELb1ELb1EEENS1_21CollectiveEpilogueFwdINS6_IJS8_SA_S9_EEENS6_IJNS7_ILi1EEESI_SI_EEESC_SE_Li128ELb1ELb1ELb1ELb0EEENS1_36VarlenDynamicPersistentTileSchedulerILi128ELi80ELi128ELi128ELb1ELb1ELb0ELb1ELb0ELb1EEEEEEEEEvNT_6ParamsE)
        /*0128*/ 	.word	0x00000004


	//----- nvinfo : EIATTR_FRAME_SIZE
	.align		4
.L_60:
        /*012c*/ 	.byte	0x04, 0x11
        /*012e*/ 	.short	(.L_62 - .L_61)
	.align		4
.L_61:
        /*0130*/ 	.word	index@(_ZN7cutlass13device_kernelIN5flash19enable_sm80_to_sm89INS1_16FlashAttnFwdSm80INS1_25CollectiveMainloopFwdSm80ILi4ELi1ELb0EN4cute5tupleIJNS5_1CILi128EEENS7_ILi80EEENS7_ILi64EEEEEELi64ENS_10bfloat16_tEfNS_4arch4Sm80ELb0ELb1ELb1ELb1ELb0ELb1ELb1ELb1EEENS1_21CollectiveEpilogueFwdINS6_IJS8_SA_S9_EEENS6_IJNS7_ILi1EEESI_SI_EEESC_SE_Li128ELb1ELb1ELb1ELb0EEENS1_36VarlenDynamicPersistentTileSchedulerILi128ELi80ELi128ELi128ELb1ELb1ELb0ELb1ELb0ELb1EEEEEEEEEvNT_6ParamsE)
        /*0134*/ 	.word	0x00000000


	//----- nvinfo : EIATTR_REGCOUNT
	.align		4
.L_62:
        /*0138*/ 	.byte	0x04, 0x2f
        /*013a*/ 	.short	(.L_64 - .L_63)
	.align		4
.L_63:
        /*013c*/ 	.word	index@(_ZN7cutlass13device_kernelIN5flash19enable_sm80_to_sm89INS1_16FlashAttnFwdSm80INS1_25CollectiveMainloopFwdSm80ILi4ELi1ELb0EN4cute5tupleIJNS5_1CILi128EEENS7_ILi80EEENS7_ILi64EEEEEELi64ENS_10bfloat16_tEfNS_4arch4Sm80ELb0ELb1ELb1ELb1ELb0ELb0ELb1ELb1EEENS1_21CollectiveEpilogueFwdINS6_IJS8_SA_S9_EEENS6_IJNS7_ILi1EEESI_SI_EEESC_SE_Li128ELb1ELb1ELb1ELb0EEENS1_36VarlenDynamicPersistentTileSchedulerILi128ELi80ELi128ELi128ELb1ELb1ELb0ELb1ELb0ELb1EEEEEEEEEvNT_6ParamsE)
        /*0140*/ 	.word	0x00000004


	//----- nvinfo : EIATTR_FRAME_SIZE
	.align		4
.L_64:
        /*0144*/ 	.byte	0x04, 0x11
        /*0146*/ 	.short	(.L_66 - .L_65)
	.align		4
.L_65:
        /*0148*/ 	.word	index@(_ZN7cutlass13device_kernelIN5flash19enable_sm80_to_sm89INS1_16FlashAttnFwdSm80INS1_25CollectiveMainloopFwdSm80ILi4ELi1ELb0EN4cute5tupleIJNS5_1CILi128EEENS7_ILi80EEENS7_ILi64EEEEEELi64ENS_10bfloat16_tEfNS_4arch4Sm80ELb0ELb1ELb1ELb1ELb0ELb0ELb1ELb1EEENS1_21CollectiveEpilogueFwdINS6_IJS8_SA_S9_EEENS6_IJNS7_ILi1EEESI_SI_EEESC_SE_Li128ELb1ELb1ELb1ELb0EEENS1_36VarlenDynamicPersistentTileSchedulerILi128ELi80ELi128ELi128ELb1ELb1ELb0ELb1ELb0ELb1EEEEEEEEEvNT_6ParamsE)
        /*014c*/ 	.word	0x00000000


	//----- nvinfo : EIATTR_REGCOUNT
	.align		4
.L_66:
        /*0150*/ 	.byte	0x04, 0x2f
        /*0152*/ 	.short	(.L_68 - .L_67)
	.align		4
.L_67:
        /*0154*/ 	.word	index@(_ZN7cutlass13device_kernelIN5flash19enable_sm80_to_sm89INS1_16FlashAttnFwdSm80INS1_25CollectiveMainloopFwdSm80ILi4ELi1ELb0EN4cute5tupleIJNS5_1CILi128EEENS7_ILi96EEENS7_ILi64EEEEEELi64ENS_10bfloat16_tEfNS_4arch4Sm80ELb0ELb1ELb1ELb0ELb0ELb0ELb1ELb1EEENS1_21CollectiveEpilogueFwdINS6_IJS8_SA_S9_EEENS6_IJNS7_ILi1EEESI_SI_EEESC_SE_Li128ELb0ELb1ELb1ELb0EEENS1_19SingleTileSchedulerILb0ELb1ELb1ELi128EEEEEEEEEvNT_6ParamsE)
        /*0158*/ 	.word	0x00000004


	//----- nvinfo : EIATTR_FRAME_SIZE
	.align		4
.L_68:
        /*015c*/ 	.byte	0x04, 0x11
        /*015e*/ 	.short	(.L_70 - .L_69)
	.align		4
.L_69:
        /*0160*/ 	.word	index@(_ZN7cutlass13device_kernelIN5flash19enable_sm80_to_sm89INS1_16FlashAttnFwdSm80INS1_25CollectiveMainloopFwdSm80ILi4ELi1ELb0EN4cute5tupleIJNS5_1CILi128EEENS7_ILi96EEENS7_ILi64EEEEEELi64ENS_10bfloat16_tEfNS_4arch4Sm80ELb0ELb1ELb1ELb0ELb0ELb0ELb1ELb1EEENS1_21CollectiveEpilogueFwdINS6_IJS8_SA_S9_EEENS6_IJNS7_ILi1EEESI_SI_EEESC_SE_Li128ELb0ELb1ELb1ELb0EEENS1_19SingleTileSchedulerILb0ELb1ELb1ELi128EEEEEEEEEvNT_6ParamsE)
        /*0164*/ 	.word	0x00000000


	//----- nvinfo : EIATTR_REGCOUNT
	.align		4
.L_70:
        /*0168*/ 	.byte	0x04, 0x2f
        /*016a*/ 	.short	(.L_72 - .L_71)
	.align		4
.L_71:
        /*016c*/ 	.word	index@(_ZN7cutlass13device_kernelIN5flash19enable_sm80_to_sm89INS1_16FlashAttnFwdSm80INS1_25CollectiveMainloopFwdSm80ILi4ELi1ELb0EN4cute5tupleIJNS5_1CILi128EEENS7_ILi80EEENS7_ILi64EEEEEELi64ENS_10bfloat16_tEfNS_4arch4Sm80ELb0ELb0ELb1ELb1ELb0ELb1ELb1ELb1EEENS1_21CollectiveEpilogueFwdINS6_IJS8_SA_S9_EEENS6_IJNS7_ILi1EEESI_SI_EEESC_SE_Li128ELb1ELb1ELb1ELb0EEENS1_36VarlenDynamicPersistentTileSchedulerILi128ELi80ELi128ELi128ELb1ELb1ELb0ELb0ELb1ELb1EEEEEEEEEvNT_6ParamsE)
        /*0170*/ 	.word	0x00000004


	//----- nvinfo : EIATTR_FRAME_SIZE
	.align		4
.L_72:
        /*0174*/ 	.byte	0x04, 0x11
        /*0176*/ 	.short	(.L_74 - .L_73)
	.align		4
.L_73:
        /*0178*/ 	.word	index@(_ZN7cutlass13device_kernelIN5flash19enable_sm80_to_sm89INS1_16FlashAttnFwdSm80INS1_25CollectiveMainloopFwdSm80ILi4ELi1ELb0EN4cute5tupleIJNS5_1CILi128EEENS7_ILi80EEENS7_ILi64EEEEEELi64ENS_10bfloat16_tEfNS_4arch4Sm80ELb0ELb0ELb1ELb1ELb0ELb1ELb1ELb1EEENS1_21CollectiveEpilogueFwdINS6_IJS8_SA_S9_EEENS6_IJNS7_ILi1EEESI_SI_EEESC_SE_Li128ELb1ELb1ELb1ELb0EEENS1_36VarlenDynamicPersistentTileSchedulerILi128ELi80ELi128ELi128ELb1ELb1ELb0ELb0ELb1ELb1EEEEEEEEEvNT_6ParamsE)
        /*017c*/ 	.word	0x00000000


	//----- nvinfo : EIATTR_REGCOUNT
	.align		4
.L_74:
        /*0180*/ 	.byte	0x04, 0x2f
        /*0182*/ 	.short	(.L_76 - .L_75)
	.align		4
.L_75:
        /*0184*/ 	.word	index@(_ZN7cutlass13device_kernelIN5flash19enable_sm80_to_sm89INS1_16FlashAttnFwdSm80INS1_25CollectiveMainloopFwdSm80ILi4ELi1ELb0EN4cute5tupleIJNS5_1CILi128EEENS7_ILi80EEENS7_ILi64EEEEEELi64ENS_10bfloat16_tEfNS_4arch4Sm80ELb0ELb0ELb1ELb1ELb0ELb0ELb1ELb1EEENS1_21CollectiveEpilogueFwdINS6_IJS8_SA_S9_EEENS6_IJNS7_ILi1EEESI_SI_EEESC_SE_Li128ELb1ELb1ELb1ELb0EEENS1_36VarlenDynamicPersistentTileSchedulerILi128ELi80ELi128ELi128ELb1ELb1ELb0ELb0ELb1ELb1EEEEEEEEEvNT_6ParamsE)
        /*0188*/ 	.word	0x00000004


	//----- nvinfo : EIATTR_FRAME_SIZE
	.align		4
.L_76:
        /*018c*/ 	.byte	0x04, 0x11
        /*018e*/ 	.short	(.L_78 - .L_77)
	.align		4
.L_77:
        /*0190*/ 	.word	index@(_ZN7cutlass13device_kernelIN5flash19enable_sm80_to_sm89INS1_16FlashAttnFwdSm80INS1_25CollectiveMainloopFwdSm80ILi4ELi1ELb0EN4cute5tupleIJNS5_1CILi128EEENS7_ILi80EEENS7_ILi64EEEEEELi64ENS_10bfloat16_tEfNS_4arch4Sm80ELb0ELb0ELb1ELb1ELb0ELb0ELb1ELb1EEENS1_21CollectiveEpilogueFwdINS6_IJS8_SA_S9_EEENS6_IJNS7_ILi1EEESI_SI_EEESC_SE_Li128ELb1ELb1ELb1ELb0EEENS1_36VarlenDynamicPersistentTileSchedulerILi128ELi80ELi128ELi128ELb1ELb1ELb0ELb0ELb1ELb1EEEEEEEEEvNT_6ParamsE)
        /*0194*/ 	.word	0x00000000


	//----- nvinfo : EIATTR_REGCOUNT
	.align		4
.L_78:
        /*0198*/ 	.byte	0x04, 0x2f
        /*019a*/ 	.short	(.L_80 - .L_79)
	.align		4
.L_79:
        /*019c*/ 	.word	index@(_ZN7cutlass13device_kernelIN5flash19enable_sm80_to_sm89INS1_16FlashAttnFwdSm80INS1_25CollectiveMainloopFwdSm80ILi4ELi1ELb0EN4cute5tupleIJNS5_1CILi128EEENS7_ILi112EEENS7_ILi64EEEEEELi64ENS_10bfloat16_tEfNS_4arch4Sm80ELb0ELb0ELb1ELb0ELb0ELb0ELb1ELb1EEENS1_21CollectiveEpilogueFwdINS6_IJS8_SA_S9_EEENS6_IJNS7_ILi1EEESI_SI_EEESC_SE_Li128ELb0ELb1ELb1ELb0EEENS1_19SingleTileSchedulerILb0ELb1ELb1ELi128EEEEEEEEEvNT_6ParamsE)
        /*01a0*/ 	.word	0x00000004


	//----- nvinfo : EIATTR_FRAME_SIZE
	.align		4
.L_80:
        /*01a4*/ 	.byte	0x04, 0x11
        /*01a6*/ 	.short	(.L_82 - .L_81)
	.align		4
.L_81:
        /*01a8*/ 	.word	index@(_ZN7cutlass13device_kernelIN5flash19enable_sm80_to_sm89INS1_16FlashAttnFwdSm80INS1_25CollectiveMainloopFwdSm80ILi4ELi1ELb0EN4cute5tupleIJNS5_1CILi128EEENS7_ILi112EEENS7_ILi64EEEEEELi64ENS_10bfloat16_tEfNS_4arch4Sm80ELb0ELb0ELb1ELb0ELb0ELb0ELb1ELb1EEENS1_21CollectiveEpilogueFwdINS6_IJS8_SA_S9_EEENS6_IJNS7_ILi1EEESI_SI_EEESC_SE_Li128ELb0ELb1ELb1ELb0EEENS1_19SingleTileSchedulerILb0ELb1ELb1ELi128EEEEEEEEEvNT_6ParamsE)
        /*01ac*/ 	.word	0x00000000


	//----- nvinfo : EIATTR_MIN_STACK_SIZE
	.align		4
.L_82:
        /*01b0*/ 	.byte	0x04, 0x12
        /*01b2*/ 	.short	(.L_84 - .L_83)
	.align		4
.L_83:
        /*01b4*/ 	.word	index@(_ZN7cutlass13device_kernelIN5flash19enable_sm80_to_sm89INS1_16FlashAttnFwdSm80INS1_25CollectiveMainloopFwdSm80ILi4ELi1ELb0EN4cute5tupleIJNS5_1CILi128EEENS7_ILi112EEENS7_ILi64EEEEEELi64ENS_10bfloat16_tEfNS_4arch4Sm80ELb0ELb0ELb1ELb0ELb0ELb0ELb1ELb1EEENS1_21CollectiveEpilogueFwdINS6_IJS8_SA_S9_EEENS6_IJNS7_ILi1EEESI_SI_EEESC_SE_Li128ELb0ELb1ELb1ELb0EEENS1_19SingleTileSchedulerILb0ELb1ELb1ELi128EEEEEEEEEvNT_6ParamsE)
        /*01b8*/ 	.word	0x00000000


	//----- nvinfo : EIATTR_MIN_STACK_SIZE
	.align		4
.L_84:
        /*01bc*/ 	.byte	0x04, 0x12
        /*01be*/ 	.short	(.L_86 - .L_85)
	.align		4
.L_85:
        /*01c0*/ 	.word	index@(_ZN7cutlass13device_kernelIN5flash19enable_sm80_to_sm89INS1_16FlashAttnFwdSm80INS1_25CollectiveMainloopFwdSm80ILi4ELi1ELb0EN4cute5tupleIJNS5_1CILi128EEENS7_ILi80EEENS7_ILi64EEEEEELi64ENS_10bfloat16_tEfNS_4arch4Sm80ELb0ELb0ELb1ELb1ELb0ELb0ELb1ELb1EEENS1_21CollectiveEpilogueFwdINS6_IJS8_SA_S9_EEENS6_IJNS7_ILi1EEESI_SI_EEESC_SE_Li128ELb1ELb1ELb1ELb0EEENS1_36VarlenDynamicPersistentTileSchedulerILi128ELi80ELi128ELi128ELb1ELb1ELb0ELb0ELb1ELb1EEEEEEEEEvNT_6ParamsE)
        /*01c4*/ 	.word	0x00000000


	//----- nvinfo : EIATTR_MIN_STACK_SIZE
	.align		4
.L_86:
        /*01c8*/ 	.byte	0x04, 0x12
        /*01ca*/ 	.short	(.L_88 - .L_87)
	.align		4
.L_87:
        /*01cc*/ 	.word	index@(_ZN7cutlass13device_kernelIN5flash19enable_sm80_to_sm89INS1_16FlashAttnFwdSm80INS1_25CollectiveMainloopFwdSm80ILi4ELi1ELb0EN4cute5tupleIJNS5_1CILi128EEENS7_ILi80EEENS7_ILi64EEEEEELi64ENS_10bfloat16_tEfNS_4arch4Sm80ELb0ELb0ELb1ELb1ELb0ELb1ELb1ELb1EEENS1_21CollectiveEpilogueFwdINS6_IJS8_SA_S9_EEENS6_IJNS7_ILi1EEESI_SI_EEESC_SE_Li128ELb1ELb1ELb1ELb0EEENS1_36VarlenDynamicPersistentTileSchedulerILi128ELi80ELi128ELi128ELb1ELb1ELb0ELb0ELb1ELb1EEEEEEEEEvNT_6ParamsE)
        /*01d0*/ 	.word	0x00000000


	//----- nvinfo : EIATTR_MIN_STACK_SIZE
	.align		4
.L_88:
        /*01d4*/ 	.byte	0x04, 0x12
        /*01d6*/ 	.short	(.L_90 - .L_89)
	.align		4
.L_89:
        /*01d8*/ 	.word	index@(_ZN7cutlass13device_kernelIN5flash19enable_sm80_to_sm89INS1_16FlashAttnFwdSm80INS1_25CollectiveMainloopFwdSm80ILi4ELi1ELb0EN4cute5tupleIJNS5_1CILi128EEENS7_ILi96EEENS7_ILi64EEEEEELi64ENS_10bfloat16_tEfNS_4arch4Sm80ELb0ELb1ELb1ELb0ELb0ELb0ELb1ELb1EEENS1_21CollectiveEpilogueFwdINS6_IJS8_SA_S9_EEENS6_IJNS7_ILi1EEESI_SI_EEESC_SE_Li128ELb0ELb1ELb1ELb0EEENS1_19SingleTileSchedulerILb0ELb1ELb1ELi128EEEEEEEEEvNT_6ParamsE)
        /*01dc*/ 	.word	0x00000000


	//----- nvinfo : EIATTR_MIN_STACK_SIZE
	.align		4
.L_90:
        /*01e0*/ 	.byte	0x04, 0x12
        /*01e2*/ 	.short	(.L_92 - .L_91)
	.align		4
.L_91:
        /*01e4*/ 	.word	index@(_ZN7cutlass13device_kernelIN5flash19enable_sm80_to_sm89INS1_16FlashAttnFwdSm80INS1_25CollectiveMainloopFwdSm80ILi4ELi1ELb0EN4cute5tupleIJNS5_1CILi128EEENS7_ILi80EEENS7_ILi64EEEEEELi64ENS_10bfloat16_tEfNS_4arch4Sm80ELb0ELb1ELb1ELb1ELb0ELb0ELb1ELb1EEENS1_21CollectiveEpilogueFwdINS6_IJS8_SA_S9_EEENS6_IJNS7_ILi1EEESI_SI_EEESC_SE_Li128ELb1ELb1ELb1ELb0EEENS1_36VarlenDynamicPersistentTileSchedulerILi128ELi80ELi128ELi128ELb1ELb1ELb0ELb1ELb0ELb1EEEEEEEEEvNT_6ParamsE)
        /*01e8*/ 	.word	0x00000000


	//----- nvinfo : EIATTR_MIN_STACK_SIZE
	.align		4
.L_92:
        /*01ec*/ 	.byte	0x04, 0x12
        /*01ee*/ 	.short	(.L_94 - .L_93)
	.align		4
.L_93:
        /*01f0*/ 	.word	index@(_ZN7cutlass13device_kernelIN5flash19enable_sm80_to_sm89INS1_16FlashAttnFwdSm80INS1_25CollectiveMainloopFwdSm80ILi4ELi1ELb0EN4cute5tupleIJNS5_1CILi128EEENS7_ILi80EEENS7_ILi64EEEEEELi64ENS_10bfloat16_tEfNS_4arch4Sm80ELb0ELb1ELb1ELb1ELb0ELb1ELb1ELb1EEENS1_21CollectiveEpilogueFwdINS6_IJS8_SA_S9_EEENS6_IJNS7_ILi1EEESI_SI_EEESC_SE_Li128ELb1ELb1ELb1ELb0EEENS1_36VarlenDynamicPersistentTileSchedulerILi128ELi80ELi128ELi128ELb1ELb1ELb0ELb1ELb0ELb1EEEEEEEEEvNT_6ParamsE)
        /*01f4*/ 	.word	0x00000000


	//----- nvinfo : EIATTR_MIN_STACK_SIZE
	.align		4
.L_94:
        /*01f8*/ 	.byte	0x04, 0x12
        /*01fa*/ 	.short	(.L_96 - .L_95)
	.align		4
.L_95:
        /*01fc*/ 	.word	index@(_ZN7cutlass13device_kernelIN5flash19enable_sm80_to_sm89INS1_16FlashAttnFwdSm80INS1_25CollectiveMainloopFwdSm80ILi4ELi1ELb0EN4cute5tupleIJNS5_1CILi128EEENS7_ILi112EEENS7_ILi64EEEEEELi64ENS_10bfloat16_tEfNS_4arch4Sm80ELb1ELb0ELb1ELb0ELb0ELb0ELb1ELb1EEENS1_21CollectiveEpilogueFwdINS6_IJS8_SA_S9_EEENS6_IJNS7_ILi1EEESI_SI_EEESC_SE_Li128ELb0ELb1ELb1ELb0EEENS1_30DynamicPersistentTileSchedulerILi128ELi128ELb1ELb1ELb0EEEEEEEEEvNT_6ParamsE)
        /*0200*/ 	.word	0x00000000


	//----- nvinfo : EIATTR_MIN_STACK_SIZE
	.align		4
.L_96:
        /*0204*/ 	.byte	0x04, 0x12
        /*0206*/ 	.short	(.L_98 - .L_97)
	.align		4
.L_97:
        /*0208*/ 	.word	index@(_ZN7cutlass13device_kernelIN5flash19enable_sm80_to_sm89INS1_16FlashAttnFwdSm80INS1_25CollectiveMainloopFwdSm80ILi4ELi1ELb0EN4cute5tupleIJNS5_1CILi128EEENS7_ILi80EEENS7_ILi64EEEEEELi64ENS_10bfloat16_tEfNS_4arch4Sm80ELb1ELb0ELb1ELb1ELb0ELb0ELb1ELb1EEENS1_21CollectiveEpilogueFwdINS6_IJS8_SA_S9_EEENS6_IJNS7_ILi1EEESI_SI_EEESC_SE_Li128ELb1ELb1ELb1ELb0EEENS1_36VarlenDynamicPersistentTileSchedulerILi128ELi80ELi128ELi128ELb1ELb1ELb0ELb1ELb1ELb1EEEEEEEEEvNT_6ParamsE)
        /*020c*/ 	.word	0x00000000


	//----- nvinfo : EIATTR_MIN_STACK_SIZE
	.align		4
.L_98:
        /*0210*/ 	.byte	0x04, 0x12
        /*0212*/ 	.short	(.L_100 - .L_99)
	.align		4
.L_99:
        /*0214*/ 	.word	index@(_ZN7cutlass13device_kernelIN5flash19enable_sm80_to_sm89INS1_16FlashAttnFwdSm80INS1_25CollectiveMainloopFwdSm80ILi4ELi1ELb0EN4cute5tupleIJNS5_1CILi128EEENS7_ILi80EEENS7_ILi64EEEEEELi64ENS_10bfloat16_tEfNS_4arch4Sm80ELb1ELb0ELb1ELb1ELb0ELb1ELb1ELb1EEENS1_21CollectiveEpilogueFwdINS6_IJS8_SA_S9_EEENS6_IJNS7_ILi1EEESI_SI_EEESC_SE_Li128ELb1ELb1ELb1ELb0EEENS1_36VarlenDynamicPersistentTileSchedulerILi128ELi80ELi128ELi128ELb1ELb1ELb0ELb1ELb1ELb1EEEEEEEEEvNT_6ParamsE)
        /*0218*/ 	.word	0x00000000


	//----- nvinfo : EIATTR_MIN_STACK_SIZE
	.align		4
.L_100:
        /*021c*/ 	.byte	0x04, 0x12
        /*021e*/ 	.short	(.L_102 - .L_101)
	.align		4
.L_101:
        /*0220*/ 	.word	index@(_ZN7cutlass13device_kernelIN5flash19enable_sm80_to_sm89INS1_16FlashAttnFwdSm80INS1_25CollectiveMainloopFwdSm80ILi4ELi1ELb0EN4cute5tupleIJNS5_1CILi128EEENS7_ILi112EEENS7_ILi64EEEEEELi64ENS_10bfloat16_tEfNS_4arch4Sm80ELb0ELb0ELb0ELb0ELb0ELb0ELb1ELb1EEENS1_21CollectiveEpilogueFwdINS6_IJS8_SA_S9_EEENS6_IJNS7_ILi1EEESI_SI_EEESC_SE_Li128ELb0ELb1ELb1ELb0EEENS1_19SingleTileSchedulerILb0ELb1ELb1ELi128EEEEEEEEEvNT_6ParamsE)
        /*0224*/ 	.word	0x00000000


	//----- nvinfo : EIATTR_MIN_STACK_SIZE
	.align		4
.L_102:
        /*0228*/ 	.byte	0x04, 0x12
        /*022a*/ 	.short	(.L_104 - .L_103)
	.align		4
.L_103:
        /*022c*/ 	.word	index@(_ZN7cutlass13device_kernelIN5flash19enable_sm80_to_sm89INS1_16FlashAttnFwdSm80INS1_25CollectiveMainloopFwdSm80ILi4ELi1ELb0EN4cute5tupleIJNS5_1CILi128EEENS7_ILi80EEENS7_ILi64EEEEEELi64ENS_10bfloat16_tEfNS_4arch4Sm80ELb0ELb0ELb0ELb1ELb0ELb0ELb1ELb1EEENS1_21CollectiveEpilogueFwdINS6_IJS8_SA_S9_EEENS6_IJNS7_ILi1EEESI_SI_EEESC_SE_Li128ELb1ELb1ELb1ELb0EEENS1_36VarlenDynamicPersistentTileSchedulerILi128ELi80ELi128ELi128ELb1ELb1ELb0ELb0ELb1ELb1EEEEEEEEEvNT_6ParamsE)
        /*0230*/ 	.word	0x00000000


	//----- nvinfo : EIATTR_MIN_STACK_SIZE
	.align		4
.L_104:
        /*0234*/ 	.byte	0x04, 0x12
        /*0236*/ 	.short	(.L_106 - .L_105)
	.align		4
.L_105:
        /*0238*/ 	.word	index@(_ZN7cutlass13device_kernelIN5flash19enable_sm80_to_sm89INS1_16FlashAttnFwdSm80INS1_25CollectiveMainloopFwdSm80ILi4ELi1ELb0EN4cute5tupleIJNS5_1CILi128EEENS7_ILi80EEENS7_ILi64EEEEEELi64ENS_10bfloat16_tEfNS_4arch4Sm80ELb0ELb0ELb0ELb1ELb0ELb1ELb1ELb1EEENS1_21CollectiveEpilogueFwdINS6_IJS8_SA_S9_EEENS6_IJNS7_ILi1EEESI_SI_EEESC_SE_Li128ELb1ELb1ELb1ELb0EEENS1_36VarlenDynamicPersistentTileSchedulerILi128ELi80ELi128ELi128ELb1ELb1ELb0ELb0ELb1ELb1EEEEEEEEEvNT_6ParamsE)
        /*023c*/ 	.word	0x00000000


	//----- nvinfo : EIATTR_MIN_STACK_SIZE
	.align		4
.L_106:
        /*0240*/ 	.byte	0x04, 0x12
        /*0242*/ 	.short	(.L_108 - .L_107)
	.align		4
.L_107:
        /*0244*/ 	.word	index@(_ZN7cutlass13device_kernelIN5flash19enable_sm80_to_sm89INS1_16FlashAttnFwdSm80INS1_25CollectiveMainloopFwdSm80ILi4ELi1ELb0EN4cute5tupleIJNS5_1CILi128EEENS7_ILi96EEENS7_ILi64EEEEEELi64ENS_10bfloat16_tEfNS_4arch4Sm80ELb0ELb1ELb0ELb0ELb0ELb0ELb1ELb1EEENS1_21CollectiveEpilogueFwdINS6_IJS8_SA_S9_EEENS6_IJNS7_ILi1EEESI_SI_EEESC_SE_Li128ELb0ELb1ELb1ELb0EEENS1_19SingleTileSchedulerILb0ELb1ELb1ELi128EEEEEEEEEvNT_6ParamsE)
        /*0248*/ 	.word	0x00000000


	//----- nvinfo : EIATTR_MIN_STACK_SIZE
	.align		4
.L_108:
        /*024c*/ 	.byte	0x04, 0x12
        /*024e*/ 	.short	(.L_110 - .L_109)
	.align		4
.L_109:
        /*0250*/ 	.word	index@(_ZN7cutlass13device_kernelIN5flash19enable_sm80_to_sm89INS1_16FlashAttnFwdSm80INS1_25CollectiveMainloopFwdSm80ILi4ELi1ELb0EN4cute5tupleIJNS5_1CILi128EEENS7_ILi80EEENS7_ILi64EEEEEELi64ENS_10bfloat16_tEfNS_4arch4Sm80ELb0ELb1ELb0ELb1ELb0ELb0ELb1ELb1EEENS1_21CollectiveEpilogueFwdINS6_IJS8_SA_S9_EEENS6_IJNS7_ILi1EEESI_SI_EEESC_SE_Li128ELb1ELb1ELb1ELb0EEENS1_36VarlenDynamicPersistentTileSchedulerILi128ELi80ELi128ELi128ELb1ELb1ELb0ELb1ELb0ELb1EEEEEEEEEvNT_6ParamsE)
        /*0254*/ 	.word	0x00000000


	//----- nvinfo : EIATTR_MIN_STACK_SIZE
	.align		4
.L_110:
        /*0258*/ 	.byte	0x04, 0x12
        /*025a*/ 	.short	(.L_112 - .L_111)
	.align		4
.L_111:
        /*025c*/ 	.word	index@(_ZN7cutlass13device_kernelIN5flash19enable_sm80_to_sm89INS1_16FlashAttnFwdSm80INS1_25CollectiveMainloopFwdSm80ILi4ELi1ELb0EN4cute5tupleIJNS5_1CILi128EEENS7_ILi80EEENS7_ILi64EEEEEELi64ENS_10bfloat16_tEfNS_4arch4Sm80ELb0ELb1ELb0ELb1ELb0ELb1ELb1ELb1EEENS1_21CollectiveEpilogueFwdINS6_IJS8_SA_S9_EEENS6_IJNS7_ILi1EEESI_SI_EEESC_SE_Li128ELb1ELb1ELb1ELb0EEENS1_36VarlenDynamicPersistentTileSchedulerILi128ELi80ELi128ELi128ELb1ELb1ELb0ELb1ELb0ELb1EEEEEEEEEvNT_6ParamsE)
        /*0260*/ 	.word	0x00000000


	//----- nvinfo : EIATTR_MIN_STACK_SIZE
	.align		4
.L_112:
        /*0264*/ 	.byte	0x04, 0x12
        /*0266*/ 	.short	(.L_114 - .L_113)
	.align		4
.L_113:
        /*0268*/ 	.word	index@(_ZN7cutlass13device_kernelIN5flash19enable_sm80_to_sm89INS1_16FlashAttnFwdSm80INS1_25CollectiveMainloopFwdSm80ILi4ELi1ELb0EN4cute5tupleIJNS5_1CILi128EEENS7_ILi112EEENS7_ILi64EEEEEELi64ENS_10bfloat16_tEfNS_4arch4Sm80ELb1ELb0ELb0ELb0ELb0ELb0ELb1ELb1EEENS1_21CollectiveEpilogueFwdINS6_IJS8_SA_S9_EEENS6_IJNS7_ILi1EEESI_SI_EEESC_SE_Li128ELb0ELb1ELb1ELb0EEENS1_30DynamicPersistentTileSchedulerILi128ELi128ELb1ELb1ELb0EEEEEEEEEvNT_6ParamsE)
        /*026c*/ 	.word	0x00000000


	//----- nvinfo : EIATTR_MIN_STACK_SIZE
	.align		4
.L_114:
        /*0270*/ 	.byte	0x04, 0x12
        /*0272*/ 	.short	(.L_116 - .L_115)
	.align		4
.L_115:
        /*0274*/ 	.word	index@(_ZN7cutlass13device_kernelIN5flash19enable_sm80_to_sm89INS1_16FlashAttnFwdSm80INS1_25CollectiveMainloopFwdSm80ILi4ELi1ELb0EN4cute5tupleIJNS5_1CILi128EEENS7_ILi80EEENS7_ILi64EEEEEELi64ENS_10bfloat16_tEfNS_4arch4Sm80ELb1ELb0ELb0ELb1ELb0ELb0ELb1ELb1EEENS1_21CollectiveEpilogueFwdINS6_IJS8_SA_S9_EEENS6_IJNS7_ILi1EEESI_SI_EEESC_SE_Li128ELb1ELb1ELb1ELb0EEENS1_36VarlenDynamicPersistentTileSchedulerILi128ELi80ELi128ELi128ELb1ELb1ELb0ELb1ELb1ELb1EEEEEEEEEvNT_6ParamsE)
        /*0278*/ 	.word	0x00000000


	//----- nvinfo : EIATTR_MIN_STACK_SIZE
	.align		4
.L_116:
        /*027c*/ 	.byte	0x04, 0x12
        /*027e*/ 	.short	(.L_118 - .L_117)
	.align		4
.L_117:
        /*0280*/ 	.word	index@(_ZN7cutlass13device_kernelIN5flash19enable_sm80_to_sm89INS1_16FlashAttnFwdSm80INS1_25CollectiveMainloopFwdSm80ILi4ELi1ELb0EN4cute5tupleIJNS5_1CILi128EEENS7_ILi80EEENS7_ILi64EEEEEELi64ENS_10bfloat16_tEfNS_4arch4Sm80ELb1ELb0ELb0ELb1ELb0ELb1ELb1ELb1EEENS1_21CollectiveEpilogueFwdINS6_IJS8_SA_S9_EEENS6_IJNS7_ILi1EEESI_SI_EEESC_SE_Li128ELb1ELb1ELb1ELb0EEENS1_36VarlenDynamicPersistentTileSchedulerILi128ELi80ELi128ELi128ELb1ELb1ELb0ELb1ELb1ELb1EEEEEEEEEvNT_6ParamsE)
        /*0284*/ 	.word	0x00000000
.L_118:


//--------------------- .nv.compat                --------------------------
	.section	.nv.compat,"",@"SHT_CUDA_COMPAT_INFO"
	.align	4
        /*0000*/ 	.byte	0x02, 0x09, 0x01, 0x00, 0x02, 0x02, 0x01, 0x00, 0x02, 0x05, 0x05, 0x00, 0x03, 0x07, 0x01, 0x01
        /*0010*/ 	.byte	0x02, 0x03, 0x00, 0x00, 0x02, 0x06, 0x01, 0x00, 0x04, 0x0b, 0x08, 0x00, 0x00, 0x00, 0x00, 0x00
        /*0020*/ 	.byte	0x00, 0x00, 0x00, 0x00


//--------------------- .nv.info._ZN7cutlass13device_kernelIN5flash19enable_sm80_to_sm89INS1_16FlashAttnFwdSm80INS1_25CollectiveMainloopFwdSm80ILi4ELi1ELb0EN4cute5tupleIJNS5_1CILi128EEENS7_ILi112EEENS7_ILi64EEEEEELi64ENS_10bfloat16_tEfNS_4arch4Sm80ELb0ELb0ELb1ELb0ELb0ELb0ELb1ELb1EEENS1_21CollectiveEpilogueFwdINS6_IJS8_SA_S9_EEENS6_IJNS7_ILi1EEESI_SI_EEESC_SE_Li128ELb0ELb1ELb1ELb0EEENS1_19SingleTileSchedulerILb0ELb1ELb1ELi128EEEEEEEEEvNT_6ParamsE --------------------------
	.section	.nv.info._ZN7cutlass13device_kernelIN5flash19enable_sm80_to_sm89INS1_16FlashAttnFwdSm80INS1_25CollectiveMainloopFwdSm80ILi4ELi1ELb0EN4cute5tupleIJNS5_1CILi128EEENS7_ILi112EEENS7_ILi64EEEEEELi64ENS_10bfloat16_tEfNS_4arch4Sm80ELb0ELb0ELb1ELb0ELb0ELb0ELb1ELb1EEENS1_21CollectiveEpilogueFwdINS6_IJS8_SA_S9_EEENS6_IJNS7_ILi1EEESI_SI_EEESC_SE_Li128ELb0ELb1ELb1ELb0EEENS1_19SingleTileSchedulerILb0ELb1ELb1ELi128EEEEEEEEEvNT_6ParamsE,"",@"SHT_CUDA_INFO"
	.sectionflags	@""
	.align	4


	//----- nvinfo : EIATTR_CUDA_API_VERSION
	.align		4
        /*0000*/ 	.byte	0x04, 0x37
        /*0002*/ 	.short	(.L_120 - .L_119)
.L_119:
        /*0004*/ 	.word	0x00000082


	//----- nvinfo : EIATTR_KPARAM_INFO
	.align		4
.L_120:
        /*0008*/ 	.byte	0x04, 0x17
        /*000a*/ 	.short	(.L_122 - .L_121)
.L_121:
        /*000c*/ 	.word	0x00000000
        /*0010*/ 	.short	0x0000
        /*0012*/ 	.short	0x0000
        /*0014*/ 	.byte	0x00, 0xf0, 0x61, 0x10


	//----- nvinfo : EIATTR_SPARSE_MMA_MASK
	.align		4
.L_122:
        /*0018*/ 	.byte	0x03, 0x50
        /*001a*/ 	.short	0x0000


	//----- nvinfo : EIATTR_MAXREG_COUNT
	.align		4
        /*001c*/ 	.byte	0x03, 0x1b
        /*001e*/ 	.short	0x00ff


	//----- nvinfo : EIATTR_MERCURY_ISA_VERSION
	.align		4
        /*0020*/ 	.byte	0x03, 0x5f
        /*0022*/ 	.short	0x0101


	//----- nvinfo : EIATTR_EXIT_INSTR_OFFSETS
	.align		4
        /*0024*/ 	.byte	0x04, 0x1c
        /*0026*/ 	.short	(.L_124 - .L_123)


	//   ....[0]....
.L_123:
        /*0028*/ 	.word	0x00000010


	//----- nvinfo : EIATTR_MAX_THREADS
	.align		4
.L_124:
        /*002c*/ 	.byte	0x04, 0x05
        /*002e*/ 	.short	(.L_126 - .L_125)
.L_125:
        /*0030*/ 	.word	0x00000080
        /*0034*/ 	.word	0x00000001
        /*0038*/ 	.word	0x00000001


	//----- nvinfo : EIATTR_CBANK_PARAM_SIZE
	.align		4
.L_126:
        /*003c*/ 	.byte	0x03, 0x19
        /*003e*/ 	.short	0x0418


	//----- nvinfo : EIATTR_PARAM_CBANK
	.align		4
        /*0040*/ 	.byte	0x04, 0x0a
        /*0042*/ 	.short	(.L_128 - .L_127)
	.align		4
.L_127:
        /*0044*/ 	.word	index@(.nv.constant0._ZN7cutlass13device_kernelIN5flash19enable_sm80_to_sm89INS1_16FlashAttnFwdSm80INS1_25CollectiveMainloopFwdSm80ILi4ELi1ELb0EN4cute5tupleIJNS5_1CILi128EEENS7_ILi112EEENS7_ILi64EEEEEELi64ENS_10bfloat16_tEfNS_4arch4Sm80ELb0ELb0ELb1ELb0ELb0ELb0ELb1ELb1EEENS1_21CollectiveEpilogueFwdINS6_IJS8_SA_S9_EEENS6_IJNS7_ILi1EEESI_SI_EEESC_SE_Li128ELb0ELb1ELb1ELb0EEENS1_19SingleTileSchedulerILb0ELb1ELb1ELi128EEEEEEEEEvNT_6ParamsE)
        /*0048*/ 	.short	0x0210
        /*004a*/ 	.short	0x0418


	//----- nvinfo : EIATTR_SW_WAR
	.align		4
.L_128:
        /*004c*/ 	.byte	0x04, 0x36
        /*004e*/ 	.short	(.L_130 - .L_129)
.L_129:
        /*0050*/ 	.word	0x00000008
.L_130:


//--------------------- .nv.info._ZN7cutlass13device_kernelIN5flash19enable_sm80_to_sm89INS1_16FlashAttnFwdSm80INS1_25CollectiveMainloopFwdSm80ILi4ELi1ELb0EN4cute5tupleIJNS5_1CILi128EEENS7_ILi80EEENS7_ILi64EEEEEELi64ENS_10bfloat16_tEfNS_4arch4Sm80ELb0ELb0ELb1ELb1ELb0ELb0ELb1ELb1EEENS1_21CollectiveEpilogueFwdINS6_IJS8_SA_S9_EEENS6_IJNS7_ILi1EEESI_SI_EEESC_SE_Li128ELb1ELb1ELb1ELb0EEENS1_36VarlenDynamicPersistentTileSchedulerILi128ELi80ELi128ELi128ELb1ELb1ELb0ELb0ELb1ELb1EEEEEEEEEvNT_6ParamsE --------------------------
	.section	.nv.info._ZN7cutlass13device_kernelIN5flash19enable_sm80_to_sm89INS1_16FlashAttnFwdSm80INS1_25CollectiveMainloopFwdSm80ILi4ELi1ELb0EN4cute5tupleIJNS5_1CILi128EEENS7_ILi80EEENS7_ILi64EEEEEELi64ENS_10bfloat16_tEfNS_4arch4Sm80ELb0ELb0ELb1ELb1ELb0ELb0ELb1ELb1EEENS1_21CollectiveEpilogueFwdINS6_IJS8_SA_S9_EEENS6_IJNS7_ILi1EEESI_SI_EEESC_SE_Li128ELb1ELb1ELb1ELb0EEENS1_36VarlenDynamicPersistentTileSchedulerILi128ELi80ELi128ELi128ELb1ELb1ELb0ELb0ELb1ELb1EEEEEEEEEvNT_6ParamsE,"",@"SHT_CUDA_INFO"
	.sectionflags	@""
	.align	4


	//----- nvinfo : EIATTR_CUDA_API_VERSION
	.align		4
        /*0000*/ 	.byte	0x04, 0x37
        /*0002*/ 	.short	(.L_132 - .L_131)
.L_131:
        /*0004*/ 	.word	0x00000082


	//----- nvinfo : EIATTR_KPARAM_INFO
	.align		4
.L_132:
        /*0008*/ 	.byte	0x04, 0x17
        /*000a*/ 	.short	(.L_134 - .L_133)
.L_133:
        /*000c*/ 	.word	0x00000000
        /*0010*/ 	.short	0x0000
        /*0012*/ 	.short	0x0000
        /*0014*/ 	.byte	0x00, 0xf0, 0xe1, 0x10


	//----- nvinfo : EIATTR_SPARSE_MMA_MASK
	.align		4
.L_134:
        /*0018*/ 	.byte	0x03, 0x50
        /*001a*/ 	.short	0x0000


	//----- nvinfo : EIATTR_MAXREG_COUNT
	.align		4
        /*001c*/ 	.byte	0x03, 0x1b
        /*001e*/ 	.short	0x00ff


	//----- nvinfo : EIATTR_MERCURY_ISA_VERSION
	.align		4
        /*0020*/ 	.byte	0x03, 0x5f
        /*0022*/ 	.short	0x0101


	//----- nvinfo : EIATTR_EXIT_INSTR_OFFSETS
	.align		4
        /*0024*/ 	.byte	0x04, 0x1c
        /*0026*/ 	.short	(.L_136 - .L_135)


	//   ....[0]....
.L_135:
        /*0028*/ 	.word	0x00000010


	//----- nvinfo : EIATTR_MAX_THREADS
	.align		4
.L_136:
        /*002c*/ 	.byte	0x04, 0x05
        /*002e*/ 	.short	(.L_138 - .L_137)
.L_137:
        /*0030*/ 	.word	0x00000080
        /*0034*/ 	.word	0x00000001
        /*0038*/ 	.word	0x00000001


	//----- nvinfo : EIATTR_CBANK_PARAM_SIZE
	.align		4
.L_138:
        /*003c*/ 	.byte	0x03, 0x19
        /*003e*/ 	.short	0x0438


	//----- nvinfo : EIATTR_PARAM_CBANK
	.align		4
        /*0040*/ 	.byte	0x04, 0x0a
        /*0042*/ 	.short	(.L_140 - .L_139)
	.align		4
.L_139:
        /*0044*/ 	.word	index@(.nv.constant0._ZN7cutlass13device_kernelIN5flash19enable_sm80_to_sm89INS1_16FlashAttnFwdSm80INS1_25CollectiveMainloopFwdSm80ILi4ELi1ELb0EN4cute5tupleIJNS5_1CILi128EEENS7_ILi80EEENS7_ILi64EEEEEELi64ENS_10bfloat16_tEfNS_4arch4Sm80ELb0ELb0ELb1ELb1ELb0ELb0ELb1ELb1EEENS1_21CollectiveEpilogueFwdINS6_IJS8_SA_S9_EEENS6_IJNS7_ILi1EEESI_SI_EEESC_SE_Li128ELb1ELb1ELb1ELb0EEENS1_36VarlenDynamicPersistentTileSchedulerILi128ELi80ELi128ELi128ELb1ELb1ELb0ELb0ELb1ELb1EEEEEEEEEvNT_6ParamsE)
        /*0048*/ 	.short	0x0210
        /*004a*/ 	.short	0x0438


	//----- nvinfo : EIATTR_SW_WAR
	.align		4
.L_140:
        /*004c*/ 	.byte	0x04, 0x36
        /*004e*/ 	.short	(.L_142 - .L_141)
.L_141:
        /*0050*/ 	.word	0x00000008
.L_142:


//--------------------- .nv.info._ZN7cutlass13device_kernelIN5flash19enable_sm80_to_sm89INS1_16FlashAttnFwdSm80INS1_25CollectiveMainloopFwdSm80ILi4ELi1ELb0EN4cute5tupleIJNS5_1CILi128EEENS7_ILi80EEENS7_ILi64EEEEEELi64ENS_10bfloat16_tEfNS_4arch4Sm80ELb0ELb0ELb1ELb1ELb0ELb1ELb1ELb1EEENS1_21CollectiveEpilogueFwdINS6_IJS8_SA_S9_EEENS6_IJNS7_ILi1EEESI_SI_EEESC_SE_Li128ELb1ELb1ELb1ELb0EEENS1_36VarlenDynamicPersistentTileSchedulerILi128ELi80ELi128ELi128ELb1ELb1ELb0ELb0ELb1ELb1EEEEEEEEEvNT_6ParamsE --------------------------
	.section	.nv.info._ZN7cutlass13device_kernelIN5flash19enable_sm80_to_sm89INS1_16FlashAttnFwdSm80INS1_25CollectiveMainloopFwdSm80ILi4ELi1ELb0EN4cute5tupleIJNS5_1CILi128EEENS7_ILi80EEENS7_ILi64EEEEEELi64ENS_10bfloat16_tEfNS_4arch4Sm80ELb0ELb0ELb1ELb1ELb0ELb1ELb1ELb1EEENS1_21CollectiveEpilogueFwdINS6_IJS8_SA_S9_EEENS6_IJNS7_ILi1EEESI_SI_EEESC_SE_Li128ELb1ELb1ELb1ELb0EEENS1_36VarlenDynamicPersistentTileSchedulerILi128ELi80ELi128ELi128ELb1ELb1ELb0ELb0ELb1ELb1EEEEEEEEEvNT_6ParamsE,"",@"SHT_CUDA_INFO"
	.sectionflags	@""
	.align	4


	//----- nvinfo : EIATTR_CUDA_API_VERSION
	.align		4
        /*0000*/ 	.byte	0x04, 0x37
        /*0002*/ 	.short	(.L_144 - .L_143)
.L_143:
        /*0004*/ 	.word	0x00000082


	//----- nvinfo : EIATTR_KPARAM_INFO
	.align		4
.L_144:
        /*0008*/ 	.byte	0x04, 0x17
        /*000a*/ 	.short	(.L_146 - .L_145)
.L_145:
        /*000c*/ 	.word	0x00000000
        /*0010*/ 	.short	0x0000
        /*0012*/ 	.short	0x0000
        /*0014*/ 	.byte	0x00, 0xf0, 0xe1, 0x10


	//----- nvinfo : EIATTR_SPARSE_MMA_MASK
	.align		4
.L_146:
        /*0018*/ 	.byte	0x03, 0x50
        /*001a*/ 	.short	0x0000


	//----- nvinfo : EIATTR_MAXREG_COUNT
	.align		4
        /*001c*/ 	.byte	0x03, 0x1b
        /*001e*/ 	.short	0x00ff


	//----- nvinfo : EIATTR_MERCURY_ISA_VERSION
	.align		4
        /*0020*/ 	.byte	0x03, 0x5f
        /*0022*/ 	.short	0x0101


	//----- nvinfo : EIATTR_EXIT_INSTR_OFFSETS
	.align		4
        /*0024*/ 	.byte	0x04, 0x1c
        /*0026*/ 	.short	(.L_148 - .L_147)


	//   ....[0]....
.L_147:
        /*0028*/ 	.word	0x00000010


	//----- nvinfo : EIATTR_MAX_THREADS
	.align		4
.L_148:
        /*002c*/ 	.byte	0x04, 0x05
        /*002e*/ 	.short	(.L_150 - .L_149)
.L_149:
        /*0030*/ 	.word	0x00000080
        /*0034*/ 	.word	0x00000001
        /*0038*/ 	.word	0x00000001


	//----- nvinfo : EIATTR_CBANK_PARAM_SIZE
	.align		4
.L_150:
        /*003c*/ 	.byte	0x03, 0x19
        /*003e*/ 	.short	0x0438


	//----- nvinfo : EIATTR_PARAM_CBANK
	.align		4
        /*0040*/ 	.byte	0x04, 0x0a
        /*0042*/ 	.short	(.L_152 - .L_151)
	.align		4
.L_151:
        /*0044*/ 	.word	index@(.nv.constant0._ZN7cutlass13device_kernelIN5flash19enable_sm80_to_sm89INS1_16FlashAttnFwdSm80INS1_25CollectiveMainloopFwdSm80ILi4ELi1ELb0EN4cute5tupleIJNS5_1CILi128EEENS7_ILi80EEENS7_ILi64EEEEEELi64ENS_10bfloat16_tEfNS_4arch4Sm80ELb0ELb0ELb1ELb1ELb0ELb1ELb1ELb1EEENS1_21CollectiveEpilogueFwdINS6_IJS8_SA_S9_EEENS6_IJNS7_ILi1EEESI_SI_EEESC_SE_Li128ELb1ELb1ELb1ELb0EEENS1_36VarlenDynamicPersistentTileSchedulerILi128ELi80ELi128ELi128ELb1ELb1ELb0ELb0ELb1ELb1EEEEEEEEEvNT_6ParamsE)
        /*0048*/ 	.short	0x0210
        /*004a*/ 	.short	0x0438


	//----- nvinfo : EIATTR_SW_WAR
	.align		4
.L_152:
        /*004c*/ 	.byte	0x04, 0x36
        /*004e*/ 	.short	(.L_154 - .L_153)
.L_153:
        /*0050*/ 	.word	0x00000008
.L_154:


//--------------------- .nv.info._ZN7cutlass13device_kernelIN5flash19enable_sm80_to_sm89INS1_16FlashAttnFwdSm80INS1_25CollectiveMainloopFwdSm80ILi4ELi1ELb0EN4cute5tupleIJNS5_1CILi128EEENS7_ILi96EEENS7_ILi64EEEEEELi64ENS_10bfloat16_tEfNS_4arch4Sm80ELb0ELb1ELb1ELb0ELb0ELb0ELb1ELb1EEENS1_21CollectiveEpilogueFwdINS6_IJS8_SA_S9_EEENS6_IJNS7_ILi1EEESI_SI_EEESC_SE_Li128ELb0ELb1ELb1ELb0EEENS1_19SingleTileSchedulerILb0ELb1ELb1ELi128EEEEEEEEEvNT_6ParamsE --------------------------
	.section	.nv.info._ZN7cutlass13device_kernelIN5flash19enable_sm80_to_sm89INS1_16FlashAttnFwdSm80INS1_25CollectiveMainloopFwdSm80ILi4ELi1ELb0EN4cute5tupleIJNS5_1CILi128EEENS7_ILi96EEENS7_ILi64EEEEEELi64ENS_10bfloat16_tEfNS_4arch4Sm80ELb0ELb1ELb1ELb0ELb0ELb0ELb1ELb1EEENS1_21CollectiveEpilogueFwdINS6_IJS8_SA_S9_EEENS6_IJNS7_ILi1EEESI_SI_EEESC_SE_Li128ELb0ELb1ELb1ELb0EEENS1_19SingleTileSchedulerILb0ELb1ELb1ELi128EEEEEEEEEvNT_6ParamsE,"",@"SHT_CUDA_INFO"
	.sectionflags	@""
	.align	4


	//----- nvinfo : EIATTR_CUDA_API_VERSION
	.align		4
        /*0000*/ 	.byte	0x04, 0x37
        /*0002*/ 	.short	(.L_156 - .L_155)
.L_155:
        /*0004*/ 	.word	0x00000082


	//----- nvinfo : EIATTR_KPARAM_INFO
	.align		4
.L_156:
        /*0008*/ 	.byte	0x04, 0x17
        /*000a*/ 	.short	(.L_158 - .L_157)
.L_157:
        /*000c*/ 	.word	0x00000000
        /*0010*/ 	.short	0x0000
        /*0012*/ 	.short	0x0000
        /*0014*/ 	.byte	0x00, 0xf0, 0x61, 0x10


	//----- nvinfo : EIATTR_SPARSE_MMA_MASK
	.align		4
.L_158:
        /*0018*/ 	.byte	0x03, 0x50
        /*001a*/ 	.short	0x0000


	//----- nvinfo : EIATTR_MAXREG_COUNT
	.align		4
        /*001c*/ 	.byte	0x03, 0x1b
        /*001e*/ 	.short	0x00ff


	//----- nvinfo : EIATTR_MERCURY_ISA_VERSION
	.align		4
        /*0020*/ 	.byte	0x03, 0x5f
        /*0022*/ 	.short	0x0101


	//----- nvinfo : EIATTR_EXIT_INSTR_OFFSETS
	.align		4
        /*0024*/ 	.byte	0x04, 0x1c
        /*0026*/ 	.short	(.L_160 - .L_159)


	//   ....[0]....
.L_159:
        /*0028*/ 	.word	0x00000010


	//----- nvinfo : EIATTR_MAX_THREADS
	.align		4
.L_160:
        /*002c*/ 	.byte	0x04, 0x05
        /*002e*/ 	.short	(.L_162 - .L_161)
.L_161:
        /*0030*/ 	.word	0x00000080
        /*0034*/ 	.word	0x00000001
        /*0038*/ 	.word	0x00000001


	//----- nvinfo : EIATTR_CBANK_PARAM_SIZE
	.align		4
.L_162:
        /*003c*/ 	.byte	0x03, 0x19
        /*003e*/ 	.short	0x0418


	//----- nvinfo : EIATTR_PARAM_CBANK
	.align		4
        /*0040*/ 	.byte	0x04, 0x0a
        /*0042*/ 	.short	(.L_164 - .L_163)
	.align		4
.L_163:
        /*0044*/ 	.word	index@(.nv.constant0._ZN7cutlass13device_kernelIN5flash19enable_sm80_to_sm89INS1_16FlashAttnFwdSm80INS1_25CollectiveMainloopFwdSm80ILi4ELi1ELb0EN4cute5tupleIJNS5_1CILi128EEENS7_ILi96EEENS7_ILi64EEEEEELi64ENS_10bfloat16_tEfNS_4arch4Sm80ELb0ELb1ELb1ELb0ELb0ELb0ELb1ELb1EEENS1_21CollectiveEpilogueFwdINS6_IJS8_SA_S9_EEENS6_IJNS7_ILi1EEESI_SI_EEESC_SE_Li128ELb0ELb1ELb1ELb0EEENS1_19SingleTileSchedulerILb0ELb1ELb1ELi128EEEEEEEEEvNT_6ParamsE)
        /*0048*/ 	.short	0x0210
        /*004a*/ 	.short	0x0418


	//----- nvinfo : EIATTR_SW_WAR
	.align		4
.L_164:
        /*004c*/ 	.byte	0x04, 0x36
        /*004e*/ 	.short	(.L_166 - .L_165)
.L_165:
        /*0050*/ 	.word	0x00000008
.L_166:


//--------------------- .nv.info._ZN7cutlass13device_kernelIN5flash19enable_sm80_to_sm89INS1_16FlashAttnFwdSm80INS1_25CollectiveMainloopFwdSm80ILi4ELi1ELb0EN4cute5tupleIJNS5_1CILi128EEENS7_ILi80EEENS7_ILi64EEEEEELi64ENS_10bfloat16_tEfNS_4arch4Sm80ELb0ELb1ELb1ELb1ELb0ELb0ELb1ELb1EEENS1_21CollectiveEpilogueFwdINS6_IJS8_SA_S9_EEENS6_IJNS7_ILi1EEESI_SI_EEESC_SE_Li128ELb1ELb1ELb1ELb0EEENS1_36VarlenDynamicPersistentTileSchedulerILi128ELi80ELi128ELi128ELb1ELb1ELb0ELb1ELb0ELb1EEEEEEEEEvNT_6ParamsE --------------------------
	.section	.nv.info._ZN7cutlass13device_kernelIN5flash19enable_sm80_to_sm89INS1_16FlashAttnFwdSm80INS1_25CollectiveMainloopFwdSm80ILi4ELi1ELb0EN4cute5tupleIJNS5_1CILi128EEENS7_ILi80EEENS7_ILi64EEEEEELi64ENS_10bfloat16_tEfNS_4arch4Sm80ELb0ELb1ELb1ELb1ELb0ELb0ELb1ELb1EEENS1_21CollectiveEpilogueFwdINS6_IJS8_SA_S9_EEENS6_IJNS7_ILi1EEESI_SI_EEESC_SE_Li128ELb1ELb1ELb1ELb0EEENS1_36VarlenDynamicPersistentTileSchedulerILi128ELi80ELi128ELi128ELb1ELb1ELb0ELb1ELb0ELb1EEEEEEEEEvNT_6ParamsE,"",@"SHT_CUDA_INFO"
	.sectionflags	@""
	.align	4


	//----- nvinfo : EIATTR_CUDA_API_VERSION
	.align		4
        /*0000*/ 	.byte	0x04, 0x37
        /*0002*/ 	.short	(.L_168 - .L_167)
.L_167:
        /*0004*/ 	.word	0x00000082


	//----- nvinfo : EIATTR_KPARAM_INFO
	.align		4
.L_168:
        /*0008*/ 	.byte	0x04, 0x17
        /*000a*/ 	.short	(.L_170 - .L_169)
.L_169:
        /*000c*/ 	.word	0x00000000
        /*0010*/ 	.short	0x0000
        /*0012*/ 	.short	0x0000
        /*0014*/ 	.byte	0x00, 0xf0, 0xe1, 0x10


	//----- nvinfo : EIATTR_SPARSE_MMA_MASK
	.align		4
.L_170:
        /*0018*/ 	.byte	0x03, 0x50
        /*001a*/ 	.short	0x0000


	//----- nvinfo : EIATTR_MAXREG_COUNT
	.align		4
        /*001c*/ 	.byte	0x03, 0x1b
        /*001e*/ 	.short	0x00ff


	//----- nvinfo : EIATTR_MERCURY_ISA_VERSION
	.align		4
        /*0020*/ 	.byte	0x03, 0x5f
        /*0022*/ 	.short	0x0101


	//----- nvinfo : EIATTR_EXIT_INSTR_OFFSETS
	.align		4
        /*0024*/ 	.byte	0x04, 0x1c
        /*0026*/ 	.short	(.L_172 - .L_171)


	//   ....[0]....
.L_171:
        /*0028*/ 	.word	0x00000010


	//----- nvinfo : EIATTR_MAX_THREADS
	.align		4
.L_172:
        /*002c*/ 	.byte	0x04, 0x05
        /*002e*/ 	.short	(.L_174 - .L_173)
.L_173:
        /*0030*/ 	.word	0x00000080
        /*0034*/ 	.word	0x00000001
        /*0038*/ 	.word	0x00000001


	//----- nvinfo : EIATTR_CBANK_PARAM_SIZE
	.align		4
.L_174:
        /*003c*/ 	.byte	0x03, 0x19
        /*003e*/ 	.short	0x0438


	//----- nvinfo : EIATTR_PARAM_CBANK
	.align		4
        /*0040*/ 	.byte	0x04, 0x0a
        /*0042*/ 	.short	(.L_176 - .L_175)
	.align		4
.L_175:
        /*0044*/ 	.word	index@(.nv.constant0._ZN7cutlass13device_kernelIN5flash19enable_sm80_to_sm89INS1_16FlashAttnFwdSm80INS1_25CollectiveMainloopFwdSm80ILi4ELi1ELb0EN4cute5tupleIJNS5_1CILi128EEENS7_ILi80EEENS7_ILi64EEEEEELi64ENS_10bfloat16_tEfNS_4arch4Sm80ELb0ELb1ELb1ELb1ELb0ELb0ELb1ELb1EEENS1_21CollectiveEpilogueFwdINS6_IJS8_SA_S9_EEENS6_IJNS7_ILi1EEESI_SI_EEESC_SE_Li128ELb1ELb1ELb1ELb0EEENS1_36VarlenDynamicPersistentTileSchedulerILi128ELi80ELi128ELi128ELb1ELb1ELb0ELb1ELb0ELb1EEEEEEEEEvNT_6ParamsE)
        /*0048*/ 	.short	0x0210
        /*004a*/ 	.short	0x0438


	//----- nvinfo : EIATTR_SW_WAR
	.align		4
.L_176:
        /*004c*/ 	.byte	0x04, 0x36
        /*004e*/ 	.short	(.L_178 - .L_177)
.L_177:
        /*0050*/ 	.word	0x00000008
.L_178:


//--------------------- .nv.info._ZN7cutlass13device_kernelIN5flash19enable_sm80_to_sm89INS1_16FlashAttnFwdSm80INS1_25CollectiveMainloopFwdSm80ILi4ELi1ELb0EN4cute5tupleIJNS5_1CILi128EEENS7_ILi80EEENS7_ILi64EEEEEELi64ENS_10bfloat16_tEfNS_4arch4Sm80ELb0ELb1ELb1ELb1ELb0ELb1ELb1ELb1EEENS1_21CollectiveEpilogueFwdINS6_IJS8_SA_S9_EEENS6_IJNS7_ILi1EEESI_SI_EEESC_SE_Li128ELb1ELb1ELb1ELb0EEENS1_36VarlenDynamicPersistentTileSchedulerILi128ELi80ELi128ELi128ELb1ELb1ELb0ELb1ELb0ELb1EEEEEEEEEvNT_6ParamsE --------------------------
	.section	.nv.info._ZN7cutlass13device_kernelIN5flash19enable_sm80_to_sm89INS1_16FlashAttnFwdSm80INS1_25CollectiveMainloopFwdSm80ILi4ELi1ELb0EN4cute5tupleIJNS5_1CILi128EEENS7_ILi80EEENS7_ILi64EEEEEELi64ENS_10bfloat16_tEfNS_4arch4Sm80ELb0ELb1ELb1ELb1ELb0ELb1ELb1ELb1EEENS1_21CollectiveEpilogueFwdINS6_IJS8_SA_S9_EEENS6_IJNS7_ILi1EEESI_SI_EEESC_SE_Li128ELb1ELb1ELb1ELb0EEENS1_36VarlenDynamicPersistentTileSchedulerILi128ELi80ELi128ELi128ELb1ELb1ELb0ELb1ELb0ELb1EEEEEEEEEvNT_6ParamsE,"",@"SHT_CUDA_INFO"
	.sectionflags	@""
	.align	4


	//----- nvinfo : EIATTR_CUDA_API_VERSION
	.align		4
        /*0000*/ 	.byte	0x04, 0x37
        /*0002*/ 	.short	(.L_180 - .L_179)
.L_179:
        /*0004*/ 	.word	0x00000082


	//----- nvinfo : EIATTR_KPARAM_INFO
	.align		4
.L_180:
        /*0008*/ 	.byte	0x04, 0x17
        /*000a*/ 	.short	(.L_182 - .L_181)
.L_181:
        /*000c*/ 	.word	0x00000000
        /*0010*/ 	.short	0x0000
        /*0012*/ 	.short	0x0000
        /*0014*/ 	.byte	0x00, 0xf0, 0xe1, 0x10


	//----- nvinfo : EIATTR_SPARSE_MMA_MASK
	.align		4
.L_182:
        /*0018*/ 	.byte	0x03, 0x50
        /*001a*/ 	.short	0x0000


	//----- nvinfo : EIATTR_MAXREG_COUNT
	.align		4
        /*001c*/ 	.byte	0x03, 0x1b
        /*001e*/ 	.short	0x00ff


	//----- nvinfo : EIATTR_MERCURY_ISA_VERSION
	.align		4
        /*0020*/ 	.byte	0x03, 0x5f
        /*0022*/ 	.short	0x0101


	//----- nvinfo : EIATTR_EXIT_INSTR_OFFSETS
	.align		4
        /*0024*/ 	.byte	0x04, 0x1c
        /*0026*/ 	.short	(.L_184 - .L_183)


	//   ....[0]....
.L_183:
        /*0028*/ 	.word	0x00000010


	//----- nvinfo : EIATTR_MAX_THREADS
	.align		4
.L_184:
        /*002c*/ 	.byte	0x04, 0x05
        /*002e*/ 	.short	(.L_186 - .L_185)
.L_185:
        /*0030*/ 	.word	0x00000080
        /*0034*/ 	.word	0x00000001
        /*0038*/ 	.word	0x00000001


	//----- nvinfo : EIATTR_CBANK_PARAM_SIZE
	.align		4
.L_186:
        /*003c*/ 	.byte	0x03, 0x19
        /*003e*/ 	.short	0x0438


	//----- nvinfo : EIATTR_PARAM_CBANK
	.align		4
        /*0040*/ 	.byte	0x04, 0x0a
        /*0042*/ 	.short	(.L_188 - .L_187)
	.align		4
.L_187:
        /*0044*/ 	.word	index@(.nv.constant0._ZN7cutlass13device_kernelIN5flash19enable_sm80_to_sm89INS1_16FlashAttnFwdSm80INS1_25CollectiveMainloopFwdSm80ILi4ELi1ELb0EN4cute5tupleIJNS5_1CILi128EEENS7_ILi80EEENS7_ILi64EEEEEELi64ENS_10bfloat16_tEfNS_4arch4Sm80ELb0ELb1ELb1ELb1ELb0ELb1ELb1ELb1EEENS1_21CollectiveEpilogueFwdINS6_IJS8_SA_S9_EEENS6_IJNS7_ILi1EEESI_SI_EEESC_SE_Li128ELb1ELb1ELb1ELb0EEENS1_36VarlenDynamicPersistentTileSchedulerILi128ELi80ELi128ELi128ELb1ELb1ELb0ELb1ELb0ELb1EEEEEEEEEvNT_6ParamsE)
        /*0048*/ 	.short	0x0210
        /*004a*/ 	.short	0x0438


	//----- nvinfo : EIATTR_SW_WAR
	.align		4
.L_188:
        /*004c*/ 	.byte	0x04, 0x36
        /*004e*/ 	.short	(.L_190 - .L_189)
.L_189:
        /*0050*/ 	.word	0x00000008
.L_190:


//--------------------- .nv.info._ZN7cutlass13device_kernelIN5flash19enable_sm80_to_sm89INS1_16FlashAttnFwdSm80INS1_25CollectiveMainloopFwdSm80ILi4ELi1ELb0EN4cute5tupleIJNS5_1CILi128EEENS7_ILi112EEENS7_ILi64EEEEEELi64ENS_10bfloat16_tEfNS_4arch4Sm80ELb1ELb0ELb1ELb0ELb0ELb0ELb1ELb1EEENS1_21CollectiveEpilogueFwdINS6_IJS8_SA_S9_EEENS6_IJNS7_ILi1EEESI_SI_EEESC_SE_Li128ELb0ELb1ELb1ELb0EEENS1_30DynamicPersistentTileSchedulerILi128ELi128ELb1ELb1ELb0EEEEEEEEEvNT_6ParamsE --------------------------
	.section	.nv.info._ZN7cutlass13device_kernelIN5flash19enable_sm80_to_sm89INS1_16FlashAttnFwdSm80INS1_25CollectiveMainloopFwdSm80ILi4ELi1ELb0EN4cute5tupleIJNS5_1CILi128EEENS7_ILi112EEENS7_ILi64EEEEEELi64ENS_10bfloat16_tEfNS_4arch4Sm80ELb1ELb0ELb1ELb0ELb0ELb0ELb1ELb1EEENS1_21CollectiveEpilogueFwdINS6_IJS8_SA_S9_EEENS6_IJNS7_ILi1EEESI_SI_EEESC_SE_Li128ELb0ELb1ELb1ELb0EEENS1_30DynamicPersistentTileSchedulerILi128ELi128ELb1ELb1ELb0EEEEEEEEEvNT_6ParamsE,"",@"SHT_CUDA_INFO"
	.sectionflags	@""
	.align	4


	//----- nvinfo : EIATTR_CUDA_API_VERSION
	.align		4
        /*0000*/ 	.byte	0x04, 0x37
        /*0002*/ 	.short	(.L_192 - .L_191)
.L_191:
        /*0004*/ 	.word	0x00000082


	//----- nvinfo : EIATTR_KPARAM_INFO
	.align		4
.L_192:
        /*0008*/ 	.byte	0x04, 0x17
        /*000a*/ 	.short	(.L_194 - .L_193)
.L_193:
        /*000c*/ 	.word	0x00000000
        /*0010*/ 	.short	0x0000
        /*0012*/ 	.short	0x0000
        /*0014*/ 	.byte	0x00, 0xf0, 0xa1, 0x10


	//----- nvinfo : EIATTR_SPARSE_MMA_MASK
	.align		4
.L_194:
        /*0018*/ 	.byte	0x03, 0x50
        /*001a*/ 	.short	0x0000


	//----- nvinfo : EIATTR_MAXREG_COUNT
	.align		4
        /*001c*/ 	.byte	0x03, 0x1b
        /*001e*/ 	.short	0x00ff


	//----- nvinfo : EIATTR_MERCURY_ISA_VERSION
	.align		4
        /*0020*/ 	.byte	0x03, 0x5f
        /*0022*/ 	.short	0x0101


	//----- nvinfo : EIATTR_EXIT_INSTR_OFFSETS
	.align		4
        /*0024*/ 	.byte	0x04, 0x1c
        /*0026*/ 	.short	(.L_196 - .L_195)


	//   ....[0]....
.L_195:
        /*0028*/ 	.word	0x00000010


	//----- nvinfo : EIATTR_MAX_THREADS
	.align		4
.L_196:
        /*002c*/ 	.byte	0x04, 0x05
        /*002e*/ 	.short	(.L_198 - .L_197)
.L_197:
        /*0030*/ 	.word	0x00000080
        /*0034*/ 	.word	0x00000001
        /*0038*/ 	.word	0x00000001


	//----- nvinfo : EIATTR_CBANK_PARAM_SIZE
	.align		4
.L_198:
        /*003c*/ 	.byte	0x03, 0x19
        /*003e*/ 	.short	0x0428


	//----- nvinfo : EIATTR_PARAM_CBANK
	.align		4
        /*0040*/ 	.byte	0x04, 0x0a
        /*0042*/ 	.short	(.L_200 - .L_199)
	.align		4
.L_199:
        /*0044*/ 	.word	index@(.nv.constant0._ZN7cutlass13device_kernelIN5flash19enable_sm80_to_sm89INS1_16FlashAttnFwdSm80INS1_25CollectiveMainloopFwdSm80ILi4ELi1ELb0EN4cute5tupleIJNS5_1CILi128EEENS7_ILi112EEENS7_ILi64EEEEEELi64ENS_10bfloat16_tEfNS_4arch4Sm80ELb1ELb0ELb1ELb0ELb0ELb0ELb1ELb1EEENS1_21CollectiveEpilogueFwdINS6_IJS8_SA_S9_EEENS6_IJNS7_ILi1EEESI_SI_EEESC_SE_Li128ELb0ELb1ELb1ELb0EEENS1_30DynamicPersistentTileSchedulerILi128ELi128ELb1ELb1ELb0EEEEEEEEEvNT_6ParamsE)
        /*0048*/ 	.short	0x0210
        /*004a*/ 	.short	0x0428


	//----- nvinfo : EIATTR_SW_WAR
	.align		4
.L_200:
        /*004c*/ 	.byte	0x04, 0x36
        /*004e*/ 	.short	(.L_202 - .L_201)
.L_201:
        /*0050*/ 	.word	0x00000008
.L_202:


//--------------------- .nv.info._ZN7cutlass13device_kernelIN5flash19enable_sm80_to_sm89INS1_16FlashAttnFwdSm80INS1_25CollectiveMainloopFwdSm80ILi4ELi1ELb0EN4cute5tupleIJNS5_1CILi128EEENS7_ILi80EEENS7_ILi64EEEEEELi64ENS_10bfloat16_tEfNS_4arch4Sm80ELb1ELb0ELb1ELb1ELb0ELb0ELb1ELb1EEENS1_21CollectiveEpilogueFwdINS6_IJS8_SA_S9_EEENS6_IJNS7_ILi1EEESI_SI_EEESC_SE_Li128ELb1ELb1ELb1ELb0EEENS1_36VarlenDynamicPersistentTileSchedulerILi128ELi80ELi128ELi128ELb1ELb1ELb0ELb1ELb1ELb1EEEEEEEEEvNT_6ParamsE --------------------------
	.section	.nv.info._ZN7cutlass13device_kernelIN5flash19enable_sm80_to_sm89INS1_16FlashAttnFwdSm80INS1_25CollectiveMainloopFwdSm80ILi4ELi1ELb0EN4cute5tupleIJNS5_1CILi128EEENS7_ILi80EEENS7_ILi64EEEEEELi64ENS_10bfloat16_tEfNS_4arch4Sm80ELb1ELb0ELb1ELb1ELb0ELb0ELb1ELb1EEENS1_21CollectiveEpilogueFwdINS6_IJS8_SA_S9_EEENS6_IJNS7_ILi1EEESI_SI_EEESC_SE_Li128ELb1ELb1ELb1ELb0EEENS1_36VarlenDynamicPersistentTileSchedulerILi128ELi80ELi128ELi128ELb1ELb1ELb0ELb1ELb1ELb1EEEEEEEEEvNT_6ParamsE,"",@"SHT_CUDA_INFO"
	.sectionflags	@""
	.align	4


	//----- nvinfo : EIATTR_CUDA_API_VERSION
	.align		4
        /*0000*/ 	.byte	0x04, 0x37
        /*0002*/ 	.short	(.L_204 - .L_203)
.L_203:
        /*0004*/ 	.word	0x00000082


	//----- nvinfo : EIATTR_KPARAM_INFO
	.align		4
.L_204:
        /*0008*/ 	.byte	0x04, 0x17
        /*000a*/ 	.short	(.L_206 - .L_205)
.L_205:
        /*000c*/ 	.word	0x00000000
        /*0010*/ 	.short	0x0000
        /*0012*/ 	.short	0x0000
        /*0014*/ 	.byte	0x00, 0xf0, 0xe1, 0x10


	//----- nvinfo : EIATTR_SPARSE_MMA_MASK
	.align		4
.L_206:
        /*0018*/ 	.byte	0x03, 0x50
        /*001a*/ 	.short	0x0000


	//----- nvinfo : EIATTR_MAXREG_COUNT
	.align		4
        /*001c*/ 	.byte	0x03, 0x1b
        /*001e*/ 	.short	0x00ff


	//----- nvinfo : EIATTR_MERCURY_ISA_VERSION
	.align		4
        /*0020*/ 	.byte	0x03, 0x5f
        /*0022*/ 	.short	0x0101


	//----- nvinfo : EIATTR_EXIT_INSTR_OFFSETS
	.align		4
        /*0024*/ 	.byte	0x04, 0x1c
        /*0026*/ 	.short	(.L_208 - .L_207)


	//   ....[0]....
.L_207:
        /*0028*/ 	.word	0x00000010


	//----- nvinfo : EIATTR_MAX_THREADS
	.align		4
.L_208:
        /*002c*/ 	.byte	0x04, 0x05
        /*002e*/ 	.short	(.L_210 - .L_209)
.L_209:
        /*0030*/ 	.word	0x00000080
        /*0034*/ 	.word	0x00000001
        /*0038*/ 	.word	0x00000001


	//----- nvinfo : EIATTR_CBANK_PARAM_SIZE
	.align		4
.L_210:
        /*003c*/ 	.byte	0x03, 0x19
        /*003e*/ 	.short	0x0438


	//----- nvinfo : EIATTR_PARAM_CBANK
	.align		4
        /*0040*/ 	.byte	0x04, 0x0a
        /*0042*/ 	.short	(.L_212 - .L_211)
	.align		4
.L_211:
        /*0044*/ 	.word	index@(.nv.constant0._ZN7cutlass13device_kernelIN5flash19enable_sm80_to_sm89INS1_16FlashAttnFwdSm80INS1_25CollectiveMainloopFwdSm80ILi4ELi1ELb0EN4cute5tupleIJNS5_1CILi128EEENS7_ILi80EEENS7_ILi64EEEEEELi64ENS_10bfloat16_tEfNS_4arch4Sm80ELb1ELb0ELb1ELb1ELb0ELb0ELb1ELb1EEENS1_21CollectiveEpilogueFwdINS6_IJS8_SA_S9_EEENS6_IJNS7_ILi1EEESI_SI_EEESC_SE_Li128ELb1ELb1ELb1ELb0EEENS1_36VarlenDynamicPersistentTileSchedulerILi128ELi80ELi128ELi128ELb1ELb1ELb0ELb1ELb1ELb1EEEEEEEEEvNT_6ParamsE)
        /*0048*/ 	.short	0x0210
        /*004a*/ 	.short	0x0438


	//----- nvinfo : EIATTR_SW_WAR
	.align		4
.L_212:
        /*004c*/ 	.byte	0x04, 0x36
        /*004e*/ 	.short	(.L_214 - .L_213)
.L_213:
        /*0050*/ 	.word	0x00000008
.L_214:


//--------------------- .nv.info._ZN7cutlass13device_kernelIN5flash19enable_sm80_to_sm89INS1_16FlashAttnFwdSm80INS1_25CollectiveMainloopFwdSm80ILi4ELi1ELb0EN4cute5tupleIJNS5_1CILi128EEENS7_ILi80EEENS7_ILi64EEEEEELi64ENS_10bfloat16_tEfNS_4arch4Sm80ELb1ELb0ELb1ELb1ELb0ELb1ELb1ELb1EEENS1_21CollectiveEpilogueFwdINS6_IJS8_SA_S9_EEENS6_IJNS7_ILi1EEESI_SI_EEESC_SE_Li128ELb1ELb1ELb1ELb0EEENS1_36VarlenDynamicPersistentTileSchedulerILi128ELi80ELi128ELi128ELb1ELb1ELb0ELb1ELb1ELb1EEEEEEEEEvNT_6ParamsE --------------------------
	.section	.nv.info._ZN7cutlass13device_kernelIN5flash19enable_sm80_to_sm89INS1_16FlashAttnFwdSm80INS1_25CollectiveMainloopFwdSm80ILi4ELi1ELb0EN4cute5tupleIJNS5_1CILi128EEENS7_ILi80EEENS7_ILi64EEEEEELi64ENS_10bfloat16_tEfNS_4arch4Sm80ELb1ELb0ELb1ELb1ELb0ELb1ELb1ELb1EEENS1_21CollectiveEpilogueFwdINS6_IJS8_SA_S9_EEENS6_IJNS7_ILi1EEESI_SI_EEESC_SE_Li128ELb1ELb1ELb1ELb0EEENS1_36VarlenDynamicPersistentTileSchedulerILi128ELi80ELi128ELi128ELb1ELb1ELb0ELb1ELb1ELb1EEEEEEEEEvNT_6ParamsE,"",@"SHT_CUDA_INFO"
	.sectionflags	@""
	.align	4


	//----- nvinfo : EIATTR_CUDA_API_VERSION
	.align		4
        /*0000*/ 	.byte	0x04, 0x37
        /*0002*/ 	.short	(.L_216 - .L_215)
.L_215:
        /*0004*/ 	.word	0x00000082


	//----- nvinfo : EIATTR_KPARAM_INFO
	.align		4
.L_216:
        /*0008*/ 	.byte	0x04, 0x17
        /*000a*/ 	.short	(.L_218 - .L_217)
.L_217:
        /*000c*/ 	.word	0x00000000
        /*0010*/ 	.short	0x0000
        /*0012*/ 	.short	0x0000
        /*0014*/ 	.byte	0x00, 0xf0, 0xe1, 0x10


	//----- nvinfo : EIATTR_SPARSE_MMA_MASK
	.align		4
.L_218:
        /*0018*/ 	.byte	0x03, 0x50
        /*001a*/ 	.short	0x0000


	//----- nvinfo : EIATTR_MAXREG_COUNT
	.align		4
        /*001c*/ 	.byte	0x03, 0x1b
        /*001e*/ 	.short	0x00ff


	//----- nvinfo : EIATTR_MERCURY_ISA_VERSION
	.align		4
        /*0020*/ 	.byte	0x03, 0x5f
        /*0022*/ 	.short	0x0101


	//----- nvinfo : EIATTR_EXIT_INSTR_OFFSETS
	.align		4
        /*0024*/ 	.byte	0x04, 0x1c
        /*0026*/ 	.short	(.L_220 - .L_219)


	//   ....[0]....
.L_219:
        /*0028*/ 	.word	0x00000010


	//----- nvinfo : EIATTR_MAX_THREADS
	.align		4
.L_220:
        /*002c*/ 	.byte	0x04, 0x05
        /*002e*/ 	.short	(.L_222 - .L_221)
.L_221:
        /*0030*/ 	.word	0x00000080
        /*0034*/ 	.word	0x00000001
        /*0038*/ 	.word	0x00000001


	//----- nvinfo : EIATTR_CBANK_PARAM_SIZE
	.align		4
.L_222:
        /*003c*/ 	.byte	0x03, 0x19
        /*003e*/ 	.short	0x0438


	//----- nvinfo : EIATTR_PARAM_CBANK
	.align		4
        /*0040*/ 	.byte	0x04, 0x0a
        /*0042*/ 	.short	(.L_224 - .L_223)
	.align		4
.L_223:
        /*0044*/ 	.word	index@(.nv.constant0._ZN7cutlass13device_kernelIN5flash19enable_sm80_to_sm89INS1_16FlashAttnFwdSm80INS1_25CollectiveMainloopFwdSm80ILi4ELi1ELb0EN4cute5tupleIJNS5_1CILi128EEENS7_ILi80EEENS7_ILi64EEEEEELi64ENS_10bfloat16_tEfNS_4arch4Sm80ELb1ELb0ELb1ELb1ELb0ELb1ELb1ELb1EEENS1_21CollectiveEpilogueFwdINS6_IJS8_SA_S9_EEENS6_IJNS7_ILi1EEESI_SI_EEESC_SE_Li128ELb1ELb1ELb1ELb0EEENS1_36VarlenDynamicPersistentTileSchedulerILi128ELi80ELi128ELi128ELb1ELb1ELb0ELb1ELb1ELb1EEEEEEEEEvNT_6ParamsE)
        /*0048*/ 	.short	0x0210
        /*004a*/ 	.short	0x0438


	//----- nvinfo : EIATTR_SW_WAR
	.align		4
.L_224:
        /*004c*/ 	.byte	0x04, 0x36
        /*004e*/ 	.short	(.L_226 - .L_225)
.L_225:
        /*0050*/ 	.word	0x00000008
.L_226:


//--------------------- .nv.info._ZN7cutlass13device_kernelIN5flash19enable_sm80_to_sm89INS1_16FlashAttnFwdSm80INS1_25CollectiveMainloopFwdSm80ILi4ELi1ELb0EN4cute5tupleIJNS5_1CILi128EEENS7_ILi112EEENS7_ILi64EEEEEELi64ENS_10bfloat16_tEfNS_4arch4Sm80ELb0ELb0ELb0ELb0ELb0ELb0ELb1ELb1EEENS1_21CollectiveEpilogueFwdINS6_IJS8_SA_S9_EEENS6_IJNS7_ILi1EEESI_SI_EEESC_SE_Li128ELb0ELb1ELb1ELb0EEENS1_19SingleTileSchedulerILb0ELb1ELb1ELi128EEEEEEEEEvNT_6ParamsE --------------------------
	.section	.nv.info._ZN7cutlass13device_kernelIN5flash19enable_sm80_to_sm89INS1_16FlashAttnFwdSm80INS1_25CollectiveMainloopFwdSm80ILi4ELi1ELb0EN4cute5tupleIJNS5_1CILi128EEENS7_ILi112EEENS7_ILi64EEEEEELi64ENS_10bfloat16_tEfNS_4arch4Sm80ELb0ELb0ELb0ELb0ELb0ELb0ELb1ELb1EEENS1_21CollectiveEpilogueFwdINS6_IJS8_SA_S9_EEENS6_IJNS7_ILi1EEESI_SI_EEESC_SE_Li128ELb0ELb1ELb1ELb0EEENS1_19SingleTileSchedulerILb0ELb1ELb1ELi128EEEEEEEEEvNT_6ParamsE,"",@"SHT_CUDA_INFO"
	.sectionflags	@""
	.align	4


	//----- nvinfo : EIATTR_CUDA_API_VERSION
	.align		4
        /*0000*/ 	.byte	0x04, 0x37
        /*0002*/ 	.short	(.L_228 - .L_227)
.L_227:
        /*0004*/ 	.word	0x00000082


	//----- nvinfo : EIATTR_KPARAM_INFO
	.align		4
.L_228:
        /*0008*/ 	.byte	0x04, 0x17
        /*000a*/ 	.short	(.L_230 - .L_229)
.L_229:
        /*000c*/ 	.word	0x00000000
        /*0010*/ 	.short	0x0000
        /*0012*/ 	.short	0x0000
        /*0014*/ 	.byte	0x00, 0xf0, 0x61, 0x10


	//----- nvinfo : EIATTR_SPARSE_MMA_MASK
	.align		4
.L_230:
        /*0018*/ 	.byte	0x03, 0x50
        /*001a*/ 	.short	0x0000


	//----- nvinfo : EIATTR_MAXREG_COUNT
	.align		4
        /*001c*/ 	.byte	0x03, 0x1b
        /*001e*/ 	.short	0x00ff


	//----- nvinfo : EIATTR_MERCURY_ISA_VERSION
	.align		4
        /*0020*/ 	.byte	0x03, 0x5f
        /*0022*/ 	.short	0x0101


	//----- nvinfo : EIATTR_EXIT_INSTR_OFFSETS
	.align		4
        /*0024*/ 	.byte	0x04, 0x1c
        /*0026*/ 	.short	(.L_232 - .L_231)


	//   ....[0]....
.L_231:
        /*0028*/ 	.word	0x00000010


	//----- nvinfo : EIATTR_MAX_THREADS
	.align		4
.L_232:
        /*002c*/ 	.byte	0x04, 0x05
        /*002e*/ 	.short	(.L_234 - .L_233)
.L_233:
        /*0030*/ 	.word	0x00000080
        /*0034*/ 	.word	0x00000001
        /*0038*/ 	.word	0x00000001


	//----- nvinfo : EIATTR_CBANK_PARAM_SIZE
	.align		4
.L_234:
        /*003c*/ 	.byte	0x03, 0x19
        /*003e*/ 	.short	0x0418


	//----- nvinfo : EIATTR_PARAM_CBANK
	.align		4
        /*0040*/ 	.byte	0x04, 0x0a
        /*0042*/ 	.short	(.L_236 - .L_235)
	.align		4
.L_235:
        /*0044*/ 	.word	index@(.nv.constant0._ZN7cutlass13device_kernelIN5flash19enable_sm80_to_sm89INS1_16FlashAttnFwdSm80INS1_25CollectiveMainloopFwdSm80ILi4ELi1ELb0EN4cute5tupleIJNS5_1CILi128EEENS7_ILi112EEENS7_ILi64EEEEEELi64ENS_10bfloat16_tEfNS_4arch4Sm80ELb0ELb0ELb0ELb0ELb0ELb0ELb1ELb1EEENS1_21CollectiveEpilogueFwdINS6_IJS8_SA_S9_EEENS6_IJNS7_ILi1EEESI_SI_EEESC_SE_Li128ELb0ELb1ELb1ELb0EEENS1_19SingleTileSchedulerILb0ELb1ELb1ELi128EEEEEEEEEvNT_6ParamsE)
        /*0048*/ 	.short	0x0210
        /*004a*/ 	.short	0x0418


	//----- nvinfo : EIATTR_SW_WAR
	.align		4
.L_236:
        /*004c*/ 	.byte	0x04, 0x36
        /*004e*/ 	.short	(.L_238 - .L_237)
.L_237:
        /*0050*/ 	.word	0x00000008
.L_238:


//--------------------- .nv.info._ZN7cutlass13device_kernelIN5flash19enable_sm80_to_sm89INS1_16FlashAttnFwdSm80INS1_25CollectiveMainloopFwdSm80ILi4ELi1ELb0EN4cute5tupleIJNS5_1CILi128EEENS7_ILi80EEENS7_ILi64EEEEEELi64ENS_10bfloat16_tEfNS_4arch4Sm80ELb0ELb0ELb0ELb1ELb0ELb0ELb1ELb1EEENS1_21CollectiveEpilogueFwdINS6_IJS8_SA_S9_EEENS6_IJNS7_ILi1EEESI_SI_EEESC_SE_Li128ELb1ELb1ELb1ELb0EEENS1_36VarlenDynamicPersistentTileSchedulerILi128ELi80ELi128ELi128ELb1ELb1ELb0ELb0ELb1ELb1EEEEEEEEEvNT_6ParamsE --------------------------
	.section	.nv.info._ZN7cutlass13device_kernelIN5flash19enable_sm80_to_sm89INS1_16FlashAttnFwdSm80INS1_25CollectiveMainloopFwdSm80ILi4ELi1ELb0EN4cute5tupleIJNS5_1CILi128EEENS7_ILi80EEENS7_ILi64EEEEEELi64ENS_10bfloat16_tEfNS_4arch4Sm80ELb0ELb0ELb0ELb1ELb0ELb0ELb1ELb1EEENS1_21CollectiveEpilogueFwdINS6_IJS8_SA_S9_EEENS6_IJNS7_ILi1EEESI_SI_EEESC_SE_Li128ELb1ELb1ELb1ELb0EEENS1_36VarlenDynamicPersistentTileSchedulerILi128ELi80ELi128ELi128ELb1ELb1ELb0ELb0ELb1ELb1EEEEEEEEEvNT_6ParamsE,"",@"SHT_CUDA_INFO"
	.sectionflags	@""
	.align	4


	//----- nvinfo : EIATTR_CUDA_API_VERSION
	.align		4
        /*0000*/ 	.byte	0x04, 0x37
        /*0002*/ 	.short	(.L_240 - .L_239)
.L_239:
        /*0004*/ 	.word	0x00000082


	//----- nvinfo : EIATTR_KPARAM_INFO
	.align		4
.L_240:
        /*0008*/ 	.byte	0x04, 0x17
        /*000a*/ 	.short	(.L_242 - .L_241)
.L_241:
        /*000c*/ 	.word	0x00000000
        /*0010*/ 	.short	0x0000
        /*0012*/ 	.short	0x0000
        /*0014*/ 	.byte	0x00, 0xf0, 0xe1, 0x10


	//----- nvinfo : EIATTR_SPARSE_MMA_MASK
	.align		4
.L_242:
        /*0018*/ 	.byte	0x03, 0x50
        /*001a*/ 	.short	0x0000


	//----- nvinfo : EIATTR_MAXREG_COUNT
	.align		4
        /*001c*/ 	.byte	0x03, 0x1b
        /*001e*/ 	.short	0x00ff


	//----- nvinfo : EIATTR_MERCURY_ISA_VERSION
	.align		4
        /*0020*/ 	.byte	0x03, 0x5f
        /*0022*/ 	.short	0x0101


	//----- nvinfo : EIATTR_EXIT_INSTR_OFFSETS
	.align		4
        /*0024*/ 	.byte	0x04, 0x1c
        /*0026*/ 	.short	(.L_244 - .L_243)


	//   ....[0]....
.L_243:
        /*0028*/ 	.word	0x00000010


	//----- nvinfo : EIATTR_MAX_THREADS
	.align		4
.L_244:
        /*002c*/ 	.byte	0x04, 0x05
        /*002e*/ 	.short	(.L_246 - .L_245)
.L_245:
        /*0030*/ 	.word	0x00000080
        /*0034*/ 	.word	0x00000001
        /*0038*/ 	.word	0x00000001


	//----- nvinfo : EIATTR_CBANK_PARAM_SIZE
	.align		4
.L_246:
        /*003c*/ 	.byte	0x03, 0x19
        /*003e*/ 	.short	0x0438


	//----- nvinfo : EIATTR_PARAM_CBANK
	.align		4
        /*0040*/ 	.byte	0x04, 0x0a
        /*0042*/ 	.short	(.L_248 - .L_247)
	.align		4
.L_247:
        /*0044*/ 	.word	index@(.nv.constant0._ZN7cutlass13device_kernelIN5flash19enable_sm80_to_sm89INS1_16FlashAttnFwdSm80INS1_25CollectiveMainloopFwdSm80ILi4ELi1ELb0EN4cute5tupleIJNS5_1CILi128EEENS7_ILi80EEENS7_ILi64EEEEEELi64ENS_10bfloat16_tEfNS_4arch4Sm80ELb0ELb0ELb0ELb1ELb0ELb0ELb1ELb1EEENS1_21CollectiveEpilogueFwdINS6_IJS8_SA_S9_EEENS6_IJNS7_ILi1EEESI_SI_EEESC_SE_Li128ELb1ELb1ELb1ELb0EEENS1_36VarlenDynamicPersistentTileSchedulerILi128ELi80ELi128ELi128ELb1ELb1ELb0ELb0ELb1ELb1EEEEEEEEEvNT_6ParamsE)
        /*0048*/ 	.short	0x0210
        /*004a*/ 	.short	0x0438


	//----- nvinfo : EIATTR_SW_WAR
	.align		4
.L_248:
        /*004c*/ 	.byte	0x04, 0x36
        /*004e*/ 	.short	(.L_250 - .L_249)
.L_249:
        /*0050*/ 	.word	0x00000008
.L_250:


//--------------------- .nv.info._ZN7cutlass13device_kernelIN5flash19enable_sm80_to_sm89INS1_16FlashAttnFwdSm80INS1_25CollectiveMainloopFwdSm80ILi4ELi1ELb0EN4cute5tupleIJNS5_1CILi128EEENS7_ILi80EEENS7_ILi64EEEEEELi64ENS_10bfloat16_tEfNS_4arch4Sm80ELb0ELb0ELb0ELb1ELb0ELb1ELb1ELb1EEENS1_21CollectiveEpilogueFwdINS6_IJS8_SA_S9_EEENS6_IJNS7_ILi1EEESI_SI_EEESC_SE_Li128ELb1ELb1ELb1ELb0EEENS1_36VarlenDynamicPersistentTileSchedulerILi128ELi80ELi128ELi128ELb1ELb1ELb0ELb0ELb1ELb1EEEEEEEEEvNT_6ParamsE --------------------------
	.section	.nv.info._ZN7cutlass13device_kernelIN5flash19enable_sm80_to_sm89INS1_16FlashAttnFwdSm80INS1_25CollectiveMainloopFwdSm80ILi4ELi1ELb0EN4cute5tupleIJNS5_1CILi128EEENS7_ILi80EEENS7_ILi64EEEEEELi64ENS_10bfloat16_tEfNS_4arch4Sm80ELb0ELb0ELb0ELb1ELb0ELb1ELb1ELb1EEENS1_21CollectiveEpilogueFwdINS6_IJS8_SA_S9_EEENS6_IJNS7_ILi1EEESI_SI_EEESC_SE_Li128ELb1ELb1ELb1ELb0EEENS1_36VarlenDynamicPersistentTileSchedulerILi128ELi80ELi128ELi128ELb1ELb1ELb0ELb0ELb1ELb1EEEEEEEEEvNT_6ParamsE,"",@"SHT_CUDA_INFO"
	.sectionflags	@""
	.align	4


	//----- nvinfo : EIATTR_CUDA_API_VERSION
	.align		4
        /*0000*/ 	.byte	0x04, 0x37
        /*0002*/ 	.short	(.L_252 - .L_251)
.L_251:
        /*0004*/ 	.word	0x00000082


	//----- nvinfo : EIATTR_KPARAM_INFO
	.align		4
.L_252:
        /*0008*/ 	.byte	0x04, 0x17
        /*000a*/ 	.short	(.L_254 - .L_253)
.L_253:
        /*000c*/ 	.word	0x00000000
        /*0010*/ 	.short	0x0000
        /*0012*/ 	.short	0x0000
        /*0014*/ 	.byte	0x00, 0xf0, 0xe1, 0x10


	//----- nvinfo : EIATTR_SPARSE_MMA_MASK
	.align		4
.L_254:
        /*0018*/ 	.byte	0x03, 0x50
        /*001a*/ 	.short	0x0000


	//----- nvinfo : EIATTR_MAXREG_COUNT
	.align		4
        /*001c*/ 	.byte	0x03, 0x1b
        /*001e*/ 	.short	0x00ff


	//----- nvinfo : EIATTR_MERCURY_ISA_VERSION
	.align		4
        /*0020*/ 	.byte	0x03, 0x5f
        /*0022*/ 	.short	0x0101


	//----- nvinfo : EIATTR_EXIT_INSTR_OFFSETS
	.align		4
        /*0024*/ 	.byte	0x04, 0x1c
        /*0026*/ 	.short	(.L_256 - .L_255)


	//   ....[0]....
.L_255:
        /*0028*/ 	.word	0x00000010


	//----- nvinfo : EIATTR_MAX_THREADS
	.align		4
.L_256:
        /*002c*/ 	.byte	0x04, 0x05
        /*002e*/ 	.short	(.L_258 - .L_257)
.L_257:
        /*0030*/ 	.word	0x00000080
        /*0034*/ 	.word	0x00000001
        /*0038*/ 	.word	0x00000001


	//----- nvinfo : EIATTR_CBANK_PARAM_SIZE
	.align		4
.L_258:
        /*003c*/ 	.byte	0x03, 0x19
        /*003e*/ 	.short	0x0438


	//----- nvinfo : EIATTR_PARAM_CBANK
	.align		4
        /*0040*/ 	.byte	0x04, 0x0a
        /*0042*/ 	.short	(.L_260 - .L_259)
	.align		4
.L_259:
        /*0044*/ 	.word	index@(.nv.constant0._ZN7cutlass13device_kernelIN5flash19enable_sm80_to_sm89INS1_16FlashAttnFwdSm80INS1_25CollectiveMainloopFwdSm80ILi4ELi1ELb0EN4cute5tupleIJNS5_1CILi128EEENS7_ILi80EEENS7_ILi64EEEEEELi64ENS_10bfloat16_tEfNS_4arch4Sm80ELb0ELb0ELb0ELb1ELb0ELb1ELb1ELb1EEENS1_21CollectiveEpilogueFwdINS6_IJS8_SA_S9_EEENS6_IJNS7_ILi1EEESI_SI_EEESC_SE_Li128ELb1ELb1ELb1ELb0EEENS1_36VarlenDynamicPersistentTileSchedulerILi128ELi80ELi128ELi128ELb1ELb1ELb0ELb0ELb1ELb1EEEEEEEEEvNT_6ParamsE)
        /*0048*/ 	.short	0x0210
        /*004a*/ 	.short	0x0438


	//----- nvinfo : EIATTR_SW_WAR
	.align		4
.L_260:
        /*004c*/ 	.byte	0x04, 0x36
        /*004e*/ 	.short	(.L_262 - .L_261)
.L_261:
        /*0050*/ 	.word	0x00000008
.L_262:


//--------------------- .nv.info._ZN7cutlass13device_kernelIN5flash19enable_sm80_to_sm89INS1_16FlashAttnFwdSm80INS1_25CollectiveMainloopFwdSm80ILi4ELi1ELb0EN4cute5tupleIJNS5_1CILi128EEENS7_ILi96EEENS7_ILi64EEEEEELi64ENS_10bfloat16_tEfNS_4arch4Sm80ELb0ELb1ELb0ELb0ELb0ELb0ELb1ELb1EEENS1_21CollectiveEpilogueFwdINS6_IJS8_SA_S9_EEENS6_IJNS7_ILi1EEESI_SI_EEESC_SE_Li128ELb0ELb1ELb1ELb0EEENS1_19SingleTileSchedulerILb0ELb1ELb1ELi128EEEEEEEEEvNT_6ParamsE --------------------------
	.section	.nv.info._ZN7cutlass13device_kernelIN5flash19enable_sm80_to_sm89INS1_16FlashAttnFwdSm80INS1_25CollectiveMainloopFwdSm80ILi4ELi1ELb0EN4cute5tupleIJNS5_1CILi128EEENS7_ILi96EEENS7_ILi64EEEEEELi64ENS_10bfloat16_tEfNS_4arch4Sm80ELb0ELb1ELb0ELb0ELb0ELb0ELb1ELb1EEENS1_21CollectiveEpilogueFwdINS6_IJS8_SA_S9_EEENS6_IJNS7_ILi1EEESI_SI_EEESC_SE_Li128ELb0ELb1ELb1ELb0EEENS1_19SingleTileSchedulerILb0ELb1ELb1ELi128EEEEEEEEEvNT_6ParamsE,"",@"SHT_CUDA_INFO"
	.sectionflags	@""
	.align	4


	//----- nvinfo : EIATTR_CUDA_API_VERSION
	.align		4
        /*0000*/ 	.byte	0x04, 0x37
        /*0002*/ 	.short	(.L_264 - .L_263)
.L_263:
        /*0004*/ 	.word	0x00000082


	//----- nvinfo : EIATTR_KPARAM_INFO
	.align		4
.L_264:
        /*0008*/ 	.byte	0x04, 0x17
        /*000a*/ 	.short	(.L_266 - .L_265)
.L_265:
        /*000c*/ 	.word	0x00000000
        /*0010*/ 	.short	0x0000
        /*0012*/ 	.short	0x0000
        /*0014*/ 	.byte	0x00, 0xf0, 0x61, 0x10


	//----- nvinfo : EIATTR_SPARSE_MMA_MASK
	.align		4
.L_266:
        /*0018*/ 	.byte	0x03, 0x50
        /*001a*/ 	.short	0x0000


	//----- nvinfo : EIATTR_MAXREG_COUNT
	.align		4
        /*001c*/ 	.byte	0x03, 0x1b
        /*001e*/ 	.short	0x00ff


	//----- nvinfo : EIATTR_MERCURY_ISA_VERSION
	.align		4
        /*0020*/ 	.byte	0x03, 0x5f
        /*0022*/ 	.short	0x0101


	//----- nvinfo : EIATTR_EXIT_INSTR_OFFSETS
	.align		4
        /*0024*/ 	.byte	0x04, 0x1c
        /*0026*/ 	.short	(.L_268 - .L_267)


	//   ....[0]....
.L_267:
        /*0028*/ 	.word	0x00000010


	//----- nvinfo : EIATTR_MAX_THREADS
	.align		4
.L_268:
        /*002c*/ 	.byte	0x04, 0x05
        /*002e*/ 	.short	(.L_270 - .L_269)
.L_269:
        /*0030*/ 	.word	0x00000080
        /*0034*/ 	.word	0x00000001
        /*0038*/ 	.word	0x00000001


	//----- nvinfo : EIATTR_CBANK_PARAM_SIZE
	.align		4
.L_270:
        /*003c*/ 	.byte	0x03, 0x19
        /*003e*/ 	.short	0x0418


	//----- nvinfo : EIATTR_PARAM_CBANK
	.align		4
        /*0040*/ 	.byte	0x04, 0x0a
        /*0042*/ 	.short	(.L_272 - .L_271)
	.align		4
.L_271:
        /*0044*/ 	.word	index@(.nv.constant0._ZN7cutlass13device_kernelIN5flash19enable_sm80_to_sm89INS1_16FlashAttnFwdSm80INS1_25CollectiveMainloopFwdSm80ILi4ELi1ELb0EN4cute5tupleIJNS5_1CILi128EEENS7_ILi96EEENS7_ILi64EEEEEELi64ENS_10bfloat16_tEfNS_4arch4Sm80ELb0ELb1ELb0ELb0ELb0ELb0ELb1ELb1EEENS1_21CollectiveEpilogueFwdINS6_IJS8_SA_S9_EEENS6_IJNS7_ILi1EEESI_SI_EEESC_SE_Li128ELb0ELb1ELb1ELb0EEENS1_19SingleTileSchedulerILb0ELb1ELb1ELi128EEEEEEEEEvNT_6ParamsE)
        /*0048*/ 	.short	0x0210
        /*004a*/ 	.short	0x0418


	//----- nvinfo : EIATTR_SW_WAR
	.align		4
.L_272:
        /*004c*/ 	.byte	0x04, 0x36
        /*004e*/ 	.short	(.L_274 - .L_273)
.L_273:
        /*0050*/ 	.word	0x00000008
.L_274:


//--------------------- .nv.info._ZN7cutlass13device_kernelIN5flash19enable_sm80_to_sm89INS1_16FlashAttnFwdSm80INS1_25CollectiveMainloopFwdSm80ILi4ELi1ELb0EN4cute5tupleIJNS5_1CILi128EEENS7_ILi80EEENS7_ILi64EEEEEELi64ENS_10bfloat16_tEfNS_4arch4Sm80ELb0ELb1ELb0ELb1ELb0ELb0ELb1ELb1EEENS1_21CollectiveEpilogueFwdINS6_IJS8_SA_S9_EEENS6_IJNS7_ILi1EEESI_SI_EEESC_SE_Li128ELb1ELb1ELb1ELb0EEENS1_36VarlenDynamicPersistentTileSchedulerILi128ELi80ELi128ELi128ELb1ELb1ELb0ELb1ELb0ELb1EEEEEEEEEvNT_6ParamsE --------------------------
	.section	.nv.info._ZN7cutlass13device_kernelIN5flash19enable_sm80_to_sm89INS1_16FlashAttnFwdSm80INS1_25CollectiveMainloopFwdSm80ILi4ELi1ELb0EN4cute5tupleIJNS5_1CILi128EEENS7_ILi80EEENS7_ILi64EEEEEELi64ENS_10bfloat16_tEfNS_4arch4Sm80ELb0ELb1ELb0ELb1ELb0ELb0ELb1ELb1EEENS1_21CollectiveEpilogueFwdINS6_IJS8_SA_S9_EEENS6_IJNS7_ILi1EEESI_SI_EEESC_SE_Li128ELb1ELb1ELb1ELb0EEENS1_36VarlenDynamicPersistentTileSchedulerILi128ELi80ELi128ELi128ELb1ELb1ELb0ELb1ELb0ELb1EEEEEEEEEvNT_6ParamsE,"",@"SHT_CUDA_INFO"
	.sectionflags	@""
	.align	4


	//----- nvinfo : EIATTR_CUDA_API_VERSION
	.align		4
        /*0000*/ 	.byte	0x04, 0x37
        /*0002*/ 	.short	(.L_276 - .L_275)
.L_275:
        /*0004*/ 	.word	0x00000082


	//----- nvinfo : EIATTR_KPARAM_INFO
	.align		4
.L_276:
        /*0008*/ 	.byte	0x04, 0x17
        /*000a*/ 	.short	(.L_278 - .L_277)
.L_277:
        /*000c*/ 	.word	0x00000000
        /*0010*/ 	.short	0x0000
        /*0012*/ 	.short	0x0000
        /*0014*/ 	.byte	0x00, 0xf0, 0xe1, 0x10


	//----- nvinfo : EIATTR_SPARSE_MMA_MASK
	.align		4
.L_278:
        /*0018*/ 	.byte	0x03, 0x50
        /*001a*/ 	.short	0x0000


	//----- nvinfo : EIATTR_MAXREG_COUNT
	.align		4
        /*001c*/ 	.byte	0x03, 0x1b
        /*001e*/ 	.short	0x00ff


	//----- nvinfo : EIATTR_MERCURY_ISA_VERSION
	.align		4
        /*0020*/ 	.byte	0x03, 0x5f
        /*0022*/ 	.short	0x0101


	//----- nvinfo : EIATTR_EXIT_INSTR_OFFSETS
	.align		4
        /*0024*/ 	.byte	0x04, 0x1c
        /*0026*/ 	.short	(.L_280 - .L_279)


	//   ....[0]....
.L_279:
        /*0028*/ 	.word	0x00000010


	//----- nvinfo : EIATTR_MAX_THREADS
	.align		4
.L_280:
        /*002c*/ 	.byte	0x04, 0x05
        /*002e*/ 	.short	(.L_282 - .L_281)
.L_281:
        /*0030*/ 	.word	0x00000080
        /*0034*/ 	.word	0x00000001
        /*0038*/ 	.word	0x00000001


	//----- nvinfo : EIATTR_CBANK_PARAM_SIZE
	.align		4
.L_282:
        /*003c*/ 	.byte	0x03, 0x19
        /*003e*/ 	.short	0x0438


	//----- nvinfo : EIATTR_PARAM_CBANK
	.align		4
        /*0040*/ 	.byte	0x04, 0x0a
        /*0042*/ 	.short	(.L_284 - .L_283)
	.align		4
.L_283:
        /*0044*/ 	.word	index@(.nv.constant0._ZN7cutlass13device_kernelIN5flash19enable_sm80_to_sm89INS1_16FlashAttnFwdSm80INS1_25CollectiveMainloopFwdSm80ILi4ELi1ELb0EN4cute5tupleIJNS5_1CILi128EEENS7_ILi80EEENS7_ILi64EEEEEELi64ENS_10bfloat16_tEfNS_4arch4Sm80ELb0ELb1ELb0ELb1ELb0ELb0ELb1ELb1EEENS1_21CollectiveEpilogueFwdINS6_IJS8_SA_S9_EEENS6_IJNS7_ILi1EEESI_SI_EEESC_SE_Li128ELb1ELb1ELb1ELb0EEENS1_36VarlenDynamicPersistentTileSchedulerILi128ELi80ELi128ELi128ELb1ELb1ELb0ELb1ELb0ELb1EEEEEEEEEvNT_6ParamsE)
        /*0048*/ 	.short	0x0210
        /*004a*/ 	.short	0x0438


	//----- nvinfo : EIATTR_SW_WAR
	.align		4
.L_284:
        /*004c*/ 	.byte	0x04, 0x36
        /*004e*/ 	.short	(.L_286 - .L_285)
.L_285:
        /*0050*/ 	.word	0x00000008
.L_286:


//--------------------- .nv.info._ZN7cutlass13device_kernelIN5flash19enable_sm80_to_sm89INS1_16FlashAttnFwdSm80INS1_25CollectiveMainloopFwdSm80ILi4ELi1ELb0EN4cute5tupleIJNS5_1CILi128EEENS7_ILi80EEENS7_ILi64EEEEEELi64ENS_10bfloat16_tEfNS_4arch4Sm80ELb0ELb1ELb0ELb1ELb0ELb1ELb1ELb1EEENS1_21CollectiveEpilogueFwdINS6_IJS8_SA_S9_EEENS6_IJNS7_ILi1EEESI_SI_EEESC_SE_Li128ELb1ELb1ELb1ELb0EEENS1_36VarlenDynamicPersistentTileSchedulerILi128ELi80ELi128ELi128ELb1ELb1ELb0ELb1ELb0ELb1EEEEEEEEEvNT_6ParamsE --------------------------
	.section	.nv.info._ZN7cutlass13device_kernelIN5flash19enable_sm80_to_sm89INS1_16FlashAttnFwdSm80INS1_25CollectiveMainloopFwdSm80ILi4ELi1ELb0EN4cute5tupleIJNS5_1CILi128EEENS7_ILi80EEENS7_ILi64EEEEEELi64ENS_10bfloat16_tEfNS_4arch4Sm80ELb0ELb1ELb0ELb1ELb0ELb1ELb1ELb1EEENS1_21CollectiveEpilogueFwdINS6_IJS8_SA_S9_EEENS6_IJNS7_ILi1EEESI_SI_EEESC_SE_Li128ELb1ELb1ELb1ELb0EEENS1_36VarlenDynamicPersistentTileSchedulerILi128ELi80ELi128ELi128ELb1ELb1ELb0ELb1ELb0ELb1EEEEEEEEEvNT_6ParamsE,"",@"SHT_CUDA_INFO"
	.sectionflags	@""
	.align	4


	//----- nvinfo : EIATTR_CUDA_API_VERSION
	.align		4
        /*0000*/ 	.byte	0x04, 0x37
        /*0002*/ 	.short	(.L_288 - .L_287)
.L_287:
        /*0004*/ 	.word	0x00000082


	//----- nvinfo : EIATTR_KPARAM_INFO
	.align		4
.L_288:
        /*0008*/ 	.byte	0x04, 0x17
        /*000a*/ 	.short	(.L_290 - .L_289)
.L_289:
        /*000c*/ 	.word	0x00000000
        /*0010*/ 	.short	0x0000
        /*0012*/ 	.short	0x0000
        /*0014*/ 	.byte	0x00, 0xf0, 0xe1, 0x10


	//----- nvinfo : EIATTR_SPARSE_MMA_MASK
	.align		4
.L_290:
        /*0018*/ 	.byte	0x03, 0x50
        /*001a*/ 	.short	0x0000


	//----- nvinfo : EIATTR_MAXREG_COUNT
	.align		4
        /*001c*/ 	.byte	0x03, 0x1b
        /*001e*/ 	.short	0x00ff


	//----- nvinfo : EIATTR_MERCURY_ISA_VERSION
	.align		4
        /*0020*/ 	.byte	0x03, 0x5f
        /*0022*/ 	.short	0x0101


	//----- nvinfo : EIATTR_EXIT_INSTR_OFFSETS
	.align		4
        /*0024*/ 	.byte	0x04, 0x1c
        /*0026*/ 	.short	(.L_292 - .L_291)


	//   ....[0]....
.L_291:
        /*0028*/ 	.word	0x00000010


	//----- nvinfo : EIATTR_MAX_THREADS
	.align		4
.L_292:
        /*002c*/ 	.byte	0x04, 0x05
        /*002e*/ 	.short	(.L_294 - .L_293)
.L_293:
        /*0030*/ 	.word	0x00000080
        /*0034*/ 	.word	0x00000001
        /*0038*/ 	.word	0x00000001


	//----- nvinfo : EIATTR_CBANK_PARAM_SIZE
	.align		4
.L_294:
        /*003c*/ 	.byte	0x03, 0x19
        /*003e*/ 	.short	0x0438


	//----- nvinfo : EIATTR_PARAM_CBANK
	.align		4
        /*0040*/ 	.byte	0x04, 0x0a
        /*0042*/ 	.short	(.L_296 - .L_295)
	.align		4
.L_295:
        /*0044*/ 	.word	index@(.nv.constant0._ZN7cutlass13device_kernelIN5flash19enable_sm80_to_sm89INS1_16FlashAttnFwdSm80INS1_25CollectiveMainloopFwdSm80ILi4ELi1ELb0EN4cute5tupleIJNS5_1CILi128EEENS7_ILi80EEENS7_ILi64EEEEEELi64ENS_10bfloat16_tEfNS_4arch4Sm80ELb0ELb1ELb0ELb1ELb0ELb1ELb1ELb1EEENS1_21CollectiveEpilogueFwdINS6_IJS8_SA_S9_EEENS6_IJNS7_ILi1EEESI_SI_EEESC_SE_Li128ELb1ELb1ELb1ELb0EEENS1_36VarlenDynamicPersistentTileSchedulerILi128ELi80ELi128ELi128ELb1ELb1ELb0ELb1ELb0ELb1EEEEEEEEEvNT_6ParamsE)
        /*0048*/ 	.short	0x0210
        /*004a*/ 	.short	0x0438


	//----- nvinfo : EIATTR_SW_WAR
	.align		4
.L_296:
        /*004c*/ 	.byte	0x04, 0x36
        /*004e*/ 	.short	(.L_298 - .L_297)
.L_297:
        /*0050*/ 	.word	0x00000008
.L_298:


//--------------------- .nv.info._ZN7cutlass13device_kernelIN5flash19enable_sm80_to_sm89INS1_16FlashAttnFwdSm80INS1_25CollectiveMainloopFwdSm80ILi4ELi1ELb0EN4cute5tupleIJNS5_1CILi128EEENS7_ILi112EEENS7_ILi64EEEEEELi64ENS_10bfloat16_tEfNS_4arch4Sm80ELb1ELb0ELb0ELb0ELb0ELb0ELb1ELb1EEENS1_21CollectiveEpilogueFwdINS6_IJS8_SA_S9_EEENS6_IJNS7_ILi1EEESI_SI_EEESC_SE_Li128ELb0ELb1ELb1ELb0EEENS1_30DynamicPersistentTileSchedulerILi128ELi128ELb1ELb1ELb0EEEEEEEEEvNT_6ParamsE --------------------------
	.section	.nv.info._ZN7cutlass13device_kernelIN5flash19enable_sm80_to_sm89INS1_16FlashAttnFwdSm80INS1_25CollectiveMainloopFwdSm80ILi4ELi1ELb0EN4cute5tupleIJNS5_1CILi128EEENS7_ILi112EEENS7_ILi64EEEEEELi64ENS_10bfloat16_tEfNS_4arch4Sm80ELb1ELb0ELb0ELb0ELb0ELb0ELb1ELb1EEENS1_21CollectiveEpilogueFwdINS6_IJS8_SA_S9_EEENS6_IJNS7_ILi1EEESI_SI_EEESC_SE_Li128ELb0ELb1ELb1ELb0EEENS1_30DynamicPersistentTileSchedulerILi128ELi128ELb1ELb1ELb0EEEEEEEEEvNT_6ParamsE,"",@"SHT_CUDA_INFO"
	.sectionflags	@""
	.align	4


	//----- nvinfo : EIATTR_CUDA_API_VERSION
	.align		4
        /*0000*/ 	.byte	0x04, 0x37
        /*0002*/ 	.short	(.L_300 - .L_299)
.L_299:
        /*0004*/ 	.word	0x00000082


	//----- nvinfo : EIATTR_KPARAM_INFO
	.align		4
.L_300:
        /*0008*/ 	.byte	0x04, 0x17
        /*000a*/ 	.short	(.L_302 - .L_301)
.L_301:
        /*000c*/ 	.word	0x00000000
        /*0010*/ 	.short	0x0000
        /*0012*/ 	.short	0x0000
        /*0014*/ 	.byte	0x00, 0xf0, 0xa1, 0x10


	//----- nvinfo : EIATTR_SPARSE_MMA_MASK
	.align		4
.L_302:
        /*0018*/ 	.byte	0x03, 0x50
        /*001a*/ 	.short	0x0000


	//----- nvinfo : EIATTR_MAXREG_COUNT
	.align		4
        /*001c*/ 	.byte	0x03, 0x1b
        /*001e*/ 	.short	0x00ff


	//----- nvinfo : EIATTR_MERCURY_ISA_VERSION
	.align		4
        /*0020*/ 	.byte	0x03, 0x5f
        /*0022*/ 	.short	0x0101


	//----- nvinfo : EIATTR_EXIT_INSTR_OFFSETS
	.align		4
        /*0024*/ 	.byte	0x04, 0x1c
        /*0026*/ 	.short	(.L_304 - .L_303)


	//   ....[0]....
.L_303:
        /*0028*/ 	.word	0x00000010


	//----- nvinfo : EIATTR_MAX_THREADS
	.align		4
.L_304:
        /*002c*/ 	.byte	0x04, 0x05
        /*002e*/ 	.short	(.L_306 - .L_305)
.L_305:
        /*0030*/ 	.word	0x00000080
        /*0034*/ 	.word	0x00000001
        /*0038*/ 	.word	0x00000001


	//----- nvinfo : EIATTR_CBANK_PARAM_SIZE
	.align		4
.L_306:
        /*003c*/ 	.byte	0x03, 0x19
        /*003e*/ 	.short	0x0428


	//----- nvinfo : EIATTR_PARAM_CBANK
	.align		4
        /*0040*/ 	.byte	0x04, 0x0a
        /*0042*/ 	.short	(.L_308 - .L_307)
	.align		4
.L_307:
        /*0044*/ 	.word	index@(.nv.constant0._ZN7cutlass13device_kernelIN5flash19enable_sm80_to_sm89INS1_16FlashAttnFwdSm80INS1_25CollectiveMainloopFwdSm80ILi4ELi1ELb0EN4cute5tupleIJNS5_1CILi128EEENS7_ILi112EEENS7_ILi64EEEEEELi64ENS_10bfloat16_tEfNS_4arch4Sm80ELb1ELb0ELb0ELb0ELb0ELb0ELb1ELb1EEENS1_21CollectiveEpilogueFwdINS6_IJS8_SA_S9_EEENS6_IJNS7_ILi1EEESI_SI_EEESC_SE_Li128ELb0ELb1ELb1ELb0EEENS1_30DynamicPersistentTileSchedulerILi128ELi128ELb1ELb1ELb0EEEEEEEEEvNT_6ParamsE)
        /*0048*/ 	.short	0x0210
        /*004a*/ 	.short	0x0428


	//----- nvinfo : EIATTR_SW_WAR
	.align		4
.L_308:
        /*004c*/ 	.byte	0x04, 0x36
        /*004e*/ 	.short	(.L_310 - .L_309)
.L_309:
        /*0050*/ 	.word	0x00000008
.L_310:


//--------------------- .nv.info._ZN7cutlass13device_kernelIN5flash19enable_sm80_to_sm89INS1_16FlashAttnFwdSm80INS1_25CollectiveMainloopFwdSm80ILi4ELi1ELb0EN4cute5tupleIJNS5_1CILi128EEENS7_ILi80EEENS7_ILi64EEEEEELi64ENS_10bfloat16_tEfNS_4arch4Sm80ELb1ELb0ELb0ELb1ELb0ELb0ELb1ELb1EEENS1_21CollectiveEpilogueFwdINS6_IJS8_SA_S9_EEENS6_IJNS7_ILi1EEESI_SI_EEESC_SE_Li128ELb1ELb1ELb1ELb0EEENS1_36VarlenDynamicPersistentTileSchedulerILi128ELi80ELi128ELi128ELb1ELb1ELb0ELb1ELb1ELb1EEEEEEEEEvNT_6ParamsE --------------------------
	.section	.nv.info._ZN7cutlass13device_kernelIN5flash19enable_sm80_to_sm89INS1_16FlashAttnFwdSm80INS1_25CollectiveMainloopFwdSm80ILi4ELi1ELb0EN4cute5tupleIJNS5_1CILi128EEENS7_ILi80EEENS7_ILi64EEEEEELi64ENS_10bfloat16_tEfNS_4arch4Sm80ELb1ELb0ELb0ELb1ELb0ELb0ELb1ELb1EEENS1_21CollectiveEpilogueFwdINS6_IJS8_SA_S9_EEENS6_IJNS7_ILi1EEESI_SI_EEESC_SE_Li128ELb1ELb1ELb1ELb0EEENS1_36VarlenDynamicPersistentTileSchedulerILi128ELi80ELi128ELi128ELb1ELb1ELb0ELb1ELb1ELb1EEEEEEEEEvNT_6ParamsE,"",@"SHT_CUDA_INFO"
	.sectionflags	@""
	.align	4


	//----- nvinfo : EIATTR_CUDA_API_VERSION
	.align		4
        /*0000*/ 	.byte	0x04, 0x37
        /*0002*/ 	.short	(.L_312 - .L_311)
.L_311:
        /*0004*/ 	.word	0x00000082


	//----- nvinfo : EIATTR_KPARAM_INFO
	.align		4
.L_312:
        /*0008*/ 	.byte	0x04, 0x17
        /*000a*/ 	.short	(.L_314 - .L_313)
.L_313:
        /*000c*/ 	.word	0x00000000
        /*0010*/ 	.short	0x0000
        /*0012*/ 	.short	0x0000
        /*0014*/ 	.byte	0x00, 0xf0, 0xe1, 0x10


	//----- nvinfo : EIATTR_SPARSE_MMA_MASK
	.align		4
.L_314:
        /*0018*/ 	.byte	0x03, 0x50
        /*001a*/ 	.short	0x0000


	//----- nvinfo : EIATTR_MAXREG_COUNT
	.align		4
        /*001c*/ 	.byte	0x03, 0x1b
        /*001e*/ 	.short	0x00ff


	//----- nvinfo : EIATTR_MERCURY_ISA_VERSION
	.align		4
        /*0020*/ 	.byte	0x03, 0x5f
        /*0022*/ 	.short	0x0101


	//----- nvinfo : EIATTR_EXIT_INSTR_OFFSETS
	.align		4
        /*0024*/ 	.byte	0x04, 0x1c
        /*0026*/ 	.short	(.L_316 - .L_315)


	//   ....[0]....
.L_315:
        /*0028*/ 	.word	0x00000010


	//----- nvinfo : EIATTR_MAX_THREADS
	.align		4
.L_316:
        /*002c*/ 	.byte	0x04, 0x05
        /*002e*/ 	.short	(.L_318 - .L_317)
.L_317:
        /*0030*/ 	.word	0x00000080
        /*0034*/ 	.word	0x00000001
        /*0038*/ 	.word	0x00000001


	//----- nvinfo : EIATTR_CBANK_PARAM_SIZE
	.align		4
.L_318:
        /*003c*/ 	.byte	0x03, 0x19
        /*003e*/ 	.short	0x0438


	//----- nvinfo : EIATTR_PARAM_CBANK
	.align		4
        /*0040*/ 	.byte	0x04, 0x0a
        /*0042*/ 	.short	(.L_320 - .L_319)
	.align		4
.L_319:
        /*0044*/ 	.word	index@(.nv.constant0._ZN7cutlass13device_kernelIN5flash19enable_sm80_to_sm89INS1_16FlashAttnFwdSm80INS1_25CollectiveMainloopFwdSm80ILi4ELi1ELb0EN4cute5tupleIJNS5_1CILi128EEENS7_ILi80EEENS7_ILi64EEEEEELi64ENS_10bfloat16_tEfNS_4arch4Sm80ELb1ELb0ELb0ELb1ELb0ELb0ELb1ELb1EEENS1_21CollectiveEpilogueFwdINS6_IJS8_SA_S9_EEENS6_IJNS7_ILi1EEESI_SI_EEESC_SE_Li128ELb1ELb1ELb1ELb0EEENS1_36VarlenDynamicPersistentTileSchedulerILi128ELi80ELi128ELi128ELb1ELb1ELb0ELb1ELb1ELb1EEEEEEEEEvNT_6ParamsE)
        /*0048*/ 	.short	0x0210
        /*004a*/ 	.short	0x0438


	//----- nvinfo : EIATTR_SW_WAR
	.align		4
.L_320:
        /*004c*/ 	.byte	0x04, 0x36
        /*004e*/ 	.short	(.L_322 - .L_321)
.L_321:
        /*0050*/ 	.word	0x00000008
.L_322:


//--------------------- .nv.info._ZN7cutlass13device_kernelIN5flash19enable_sm80_to_sm89INS1_16FlashAttnFwdSm80INS1_25CollectiveMainloopFwdSm80ILi4ELi1ELb0EN4cute5tupleIJNS5_1CILi128EEENS7_ILi80EEENS7_ILi64EEEEEELi64ENS_10bfloat16_tEfNS_4arch4Sm80ELb1ELb0ELb0ELb1ELb0ELb1ELb1ELb1EEENS1_21CollectiveEpilogueFwdINS6_IJS8_SA_S9_EEENS6_IJNS7_ILi1EEESI_SI_EEESC_SE_Li128ELb1ELb1ELb1ELb0EEENS1_36VarlenDynamicPersistentTileSchedulerILi128ELi80ELi128ELi128ELb1ELb1ELb0ELb1ELb1ELb1EEEEEEEEEvNT_6ParamsE --------------------------
	.section	.nv.info._ZN7cutlass13device_kernelIN5flash19enable_sm80_to_sm89INS1_16FlashAttnFwdSm80INS1_25CollectiveMainloopFwdSm80ILi4ELi1ELb0EN4cute5tupleIJNS5_1CILi128EEENS7_ILi80EEENS7_ILi64EEEEEELi64ENS_10bfloat16_tEfNS_4arch4Sm80ELb1ELb0ELb0ELb1ELb0ELb1ELb1ELb1EEENS1_21CollectiveEpilogueFwdINS6_IJS8_SA_S9_EEENS6_IJNS7_ILi1EEESI_SI_EEESC_SE_Li128ELb1ELb1ELb1ELb0EEENS1_36VarlenDynamicPersistentTileSchedulerILi128ELi80ELi128ELi128ELb1ELb1ELb0ELb1ELb1ELb1EEEEEEEEEvNT_6ParamsE,"",@"SHT_CUDA_INFO"
	.sectionflags	@""
	.align	4


	//----- nvinfo : EIATTR_CUDA_API_VERSION
	.align		4
        /*0000*/ 	.byte	0x04, 0x37
        /*0002*/ 	.short	(.L_324 - .L_323)
.L_323:
        /*0004*/ 	.word	0x00000082


	//----- nvinfo : EIATTR_KPARAM_INFO
	.align		4
.L_324:
        /*0008*/ 	.byte	0x04, 0x17
        /*000a*/ 	.short	(.L_326 - .L_325)
.L_325:
        /*000c*/ 	.word	0x00000000
        /*0010*/ 	.short	0x0000
        /*0012*/ 	.short	0x0000
        /*0014*/ 	.byte	0x00, 0xf0, 0xe1, 0x10


	//----- nvinfo : EIATTR_SPARSE_MMA_MASK
	.align		4
.L_326:
        /*0018*/ 	.byte	0x03, 0x50
        /*001a*/ 	.short	0x0000


	//----- nvinfo : EIATTR_MAXREG_COUNT
	.align		4
        /*001c*/ 	.byte	0x03, 0x1b
        /*001e*/ 	.short	0x00ff


	//----- nvinfo : EIATTR_MERCURY_ISA_VERSION
	.align		4
        /*0020*/ 	.byte	0x03, 0x5f
        /*0022*/ 	.short	0x0101


	//----- nvinfo : EIATTR_EXIT_INSTR_OFFSETS
	.align		4
        /*0024*/ 	.byte	0x04, 0x1c
        /*0026*/ 	.short	(.L_328 - .L_327)


	//   ....[0]....
.L_327:
        /*0028*/ 	.word	0x00000010


	//----- nvinfo : EIATTR_MAX_THREADS
	.align		4
.L_328:
        /*002c*/ 	.byte	0x04, 0x05
        /*002e*/ 	.short	(.L_330 - .L_329)
.L_329:
        /*0030*/ 	.word	0x00000080
        /*0034*/ 	.word	0x00000001
        /*0038*/ 	.word	0x00000001


	//----- nvinfo : EIATTR_CBANK_PARAM_SIZE
	.align		4
.L_330:
        /*003c*/ 	.byte	0x03, 0x19
        /*003e*/ 	.short	0x0438


	//----- nvinfo : EIATTR_PARAM_CBANK
	.align		4
        /*0040*/ 	.byte	0x04, 0x0a
        /*0042*/ 	.short	(.L_332 - .L_331)
	.align		4
.L_331:
        /*0044*/ 	.word	index@(.nv.constant0._ZN7cutlass13device_kernelIN5flash19enable_sm80_to_sm89INS1_16FlashAttnFwdSm80INS1_25CollectiveMainloopFwdSm80ILi4ELi1ELb0EN4cute5tupleIJNS5_1CILi128EEENS7_ILi80EEENS7_ILi64EEEEEELi64ENS_10bfloat16_tEfNS_4arch4Sm80ELb1ELb0ELb0ELb1ELb0ELb1ELb1ELb1EEENS1_21CollectiveEpilogueFwdINS6_IJS8_SA_S9_EEENS6_IJNS7_ILi1EEESI_SI_EEESC_SE_Li128ELb1ELb1ELb1ELb0EEENS1_36VarlenDynamicPersistentTileSchedulerILi128ELi80ELi128ELi128ELb1ELb1ELb0ELb1ELb1ELb1EEEEEEEEEvNT_6ParamsE)
        /*0048*/ 	.short	0x0210
        /*004a*/ 	.short	0x0438


	//----- nvinfo : EIATTR_SW_WAR
	.align		4
.L_332:
        /*004c*/ 	.byte	0x04, 0x36
        /*004e*/ 	.short	(.L_334 - .L_333)
.L_333:
        /*0050*/ 	.word	0x00000008
.L_334:


//--------------------- .nv.callgraph             --------------------------
	.section	.nv.callgraph,"",@"SHT_CUDA_CALLGRAPH"
	.align	4
	.sectionentsize	8
	.align		4
        /*0000*/ 	.word	0x00000000
	.align		4
        /*0004*/ 	.word	0xffffffff
	.align		4
        /*0008*/ 	.word	0x00000000
	.align		4
        /*000c*/ 	.word	0xfffffffe
	.align		4
        /*0010*/ 	.word	0x00000000
	.align		4
        /*0014*/ 	.word	0xfffffffd
	.align		4
        /*0018*/ 	.word	0x00000000
	.align		4
        /*001c*/ 	.word	0xfffffffc


//--------------------- .nv.constant4             --------------------------
	.section	.nv.constant4,"a",@progbits
	.align	8
	.align		8
.nv.constant4:
        /*0000*/ 	.dword	_ZN82_INTERNAL_21a4f107_46_flash_fwd_hdim64_bf16_split_softcapall_sm80_cu_ea41c527_40634cuda3std3__45__cpo5beginE
	.align		8
        /*0008*/ 	.dword	_ZN82_INTERNAL_21a4f107_46_flash_fwd_hdim64_bf16_split_softcapall_sm80_cu_ea41c527_40634cuda3std3__45__cpo3endE
	.align		8
        /*0010*/ 	.dword	_ZN82_INTERNAL_21a4f107_46_flash_fwd_hdim64_bf16_split_softcapall_sm80_cu_ea41c527_40634cuda3std3__45__cpo6cbeginE
	.align		8
        /*0018*/ 	.dword	_ZN82_INTERNAL_21a4f107_46_flash_fwd_hdim64_bf16_split_softcapall_sm80_cu_ea41c527_40634cuda3std3__45__cpo4cendE
	.align		8
        /*0020*/ 	.dword	_ZN82_INTERNAL_21a4f107_46_flash_fwd_hdim64_bf16_split_softcapall_sm80_cu_ea41c527_40634cuda3std3__484_GLOBAL__N__21a4f107_46_flash_fwd_hdim64_bf16_split_softcapall_sm80_cu_ea41c527_40636ignoreE
	.align		8
        /*0028*/ 	.dword	_ZN82_INTERNAL_21a4f107_46_flash_fwd_hdim64_bf16_split_softcapall_sm80_cu_ea41c527_40634cuda3std3__419piecewise_constructE
	.align		8
        /*0030*/ 	.dword	_ZN82_INTERNAL_21a4f107_46_flash_fwd_hdim64_bf16_split_softcapall_sm80_cu_ea41c527_40634cuda3std3__48in_placeE
	.align		8
        /*0038*/ 	.dword	_ZN82_INTERNAL_21a4f107_46_flash_fwd_hdim64_bf16_split_softcapall_sm80_cu_ea41c527_40634cuda3std6ranges3__45__cpo4swapE
	.align		8
        /*0040*/ 	.dword	_ZN82_INTERNAL_21a4f107_46_flash_fwd_hdim64_bf16_split_softcapall_sm80_cu_ea41c527_40634cuda3std6ranges3__45__cpo9iter_moveE
	.align		8
        /*0048*/ 	.dword	_ZN82_INTERNAL_21a4f107_46_flash_fwd_hdim64_bf16_split_softcapall_sm80_cu_ea41c527_40634cute7productE
	.align		8
        /*0050*/ 	.dword	_ZN82_INTERNAL_21a4f107_46_flash_fwd_hdim64_bf16_split_softcapall_sm80_cu_ea41c527_40634cute1_E


//--------------------- .text._ZN7cutlass13device_kernelIN5flash19enable_sm80_to_sm89INS1_16FlashAttnFwdSm80INS1_25CollectiveMainloopFwdSm80ILi4ELi1ELb0EN4cute5tupleIJNS5_1CILi128EEENS7_ILi112EEENS7_ILi64EEEEEELi64ENS_10bfloat16_tEfNS_4arch4Sm80ELb0ELb0ELb1ELb0ELb0ELb0ELb1ELb1EEENS1_21CollectiveEpilogueFwdINS6_IJS8_SA_S9_EEENS6_IJNS7_ILi1EEESI_SI_EEESC_SE_Li128ELb0ELb1ELb1ELb0EEENS1_19SingleTileSchedulerILb0ELb1ELb1ELi128EEEEEEEEEvNT_6ParamsE --------------------------
	.section	.text._ZN7cutlass13device_kernelIN5flash19enable_sm80_to_sm89INS1_16FlashAttnFwdSm80INS1_25CollectiveMainloopFwdSm80ILi4ELi1ELb0EN4cute5tupleIJNS5_1CILi128EEENS7_ILi112EEENS7_ILi64EEEEEELi64ENS_10bfloat16_tEfNS_4arch4Sm80ELb0ELb0ELb1ELb0ELb0ELb0ELb1ELb1EEENS1_21CollectiveEpilogueFwdINS6_IJS8_SA_S9_EEENS6_IJNS7_ILi1EEESI_SI_EEESC_SE_Li128ELb0ELb1ELb1ELb0EEENS1_19SingleTileSchedulerILb0ELb1ELb1ELi128EEEEEEEEEvNT_6ParamsE,"ax",@progbits
	.align	128
.text._ZN7cutlass13device_kernelIN5flash19enable_sm80_to_sm89INS1_16FlashAttnFwdSm80INS1_25CollectiveMainloopFwdSm80ILi4ELi1ELb0EN4cute5tupleIJNS5_1CILi128EEENS7_ILi112EEENS7_ILi64EEEEEELi64ENS_10bfloat16_tEfNS_4arch4Sm80ELb0ELb0ELb1ELb0ELb0ELb0ELb1ELb1EEENS1_21CollectiveEpilogueFwdINS6_IJS8_SA_S9_EEENS6_IJNS7_ILi1EEESI_SI_EEESC_SE_Li128ELb0ELb1ELb1ELb0EEENS1_19SingleTileSchedulerILb0ELb1ELb1ELi128EEEEEEEEEvNT_6ParamsE:
        .type           _ZN7cutlass13device_kernelIN5flash19enable_sm80_to_sm89INS1_16FlashAttnFwdSm80INS1_25CollectiveMainloopFwdSm80ILi4ELi1ELb0EN4cute5tupleIJNS5_1CILi128EEENS7_ILi112EEENS7_ILi64EEEEEELi64ENS_10bfloat16_tEfNS_4arch4Sm80ELb0ELb0ELb1ELb0ELb0ELb0ELb1ELb1EEENS1_21CollectiveEpilogueFwdINS6_IJS8_SA_S9_EEENS6_IJNS7_ILi1EEESI_SI_EEESC_SE_Li128ELb0ELb1ELb1ELb0EEENS1_19SingleTileSchedulerILb0ELb1ELb1ELi128EEEEEEEEEvNT_6ParamsE,@function
        .size           _ZN7cutlass13device_kernelIN5flash19enable_sm80_to_sm89INS1_16FlashAttnFwdSm80INS1_25CollectiveMainloopFwdSm80ILi4ELi1ELb0EN4cute5tupleIJNS5_1CILi128EEENS7_ILi112EEENS7_ILi64EEEEEELi64ENS_10bfloat16_tEfNS_4arch4Sm80ELb0ELb0ELb1ELb0ELb0ELb0ELb1ELb1EEENS1_21CollectiveEpilogueFwdINS6_IJS8_SA_S9_EEENS6_IJNS7_ILi1EEESI_SI_EEESC_SE_Li128ELb0ELb1ELb1ELb0EEENS1_19SingleTileSchedulerILb0ELb1ELb1ELi128EEEEEEEEEvNT_6ParamsE,(.L_x_18 - _ZN7cutlass13device_kernelIN5flash19enable_sm80_to_sm89INS1_16FlashAttnFwdSm80INS1_25CollectiveMainloopFwdSm80ILi4ELi1ELb0EN4cute5tupleIJNS5_1CILi128EEENS7_ILi112EEENS7_ILi64EEEEEELi64ENS_10bfloat16_tEfNS_4arch4Sm80ELb0ELb0ELb1ELb0ELb0ELb0ELb1ELb1EEENS1_21CollectiveEpilogueFwdINS6_IJS8_SA_S9_EEENS6_IJNS7_ILi1EEESI_SI_EEESC_SE_Li128ELb0ELb1ELb1ELb0EEENS1_19SingleTileSchedulerILb0ELb1ELb1ELi128EEEEEEEEEvNT_6ParamsE)
        .other          _ZN7cutlass13device_kernelIN5flash19enable_sm80_to_sm89INS1_16FlashAttnFwdSm80INS1_25CollectiveMainloopFwdSm80ILi4ELi1ELb0EN4cute5tupleIJNS5_1CILi128EEENS7_ILi112EEENS7_ILi64EEEEEELi64ENS_10bfloat16_tEfNS_4arch4Sm80ELb0ELb0ELb1ELb0ELb0ELb0ELb1ELb1EEENS1_21CollectiveEpilogueFwdINS6_IJS8_SA_S9_EEENS6_IJNS7_ILi1EEESI_SI_EEESC_SE_Li128ELb0ELb1ELb1ELb0EEENS1_19SingleTileSchedulerILb0ELb1ELb1ELi128EEEEEEEEEvNT_6ParamsE,@"STO_CUDA_ENTRY STV_DEFAULT"
_ZN7cutlass13device_kernelIN5flash19enable_sm80_to_sm89INS1_16FlashAttnFwdSm80INS1_25CollectiveMainloopFwdSm80ILi4ELi1ELb0EN4cute5tupleIJNS5_1CILi128EEENS7_ILi112EEENS7_ILi64EEEEEELi64ENS_10bfloat16_tEfNS_4arch4Sm80ELb0ELb0ELb1ELb0ELb0ELb0ELb1ELb1EEENS1_21CollectiveEpilogueFwdINS6_IJS8_SA_S9_EEENS6_IJNS7_ILi1EEESI_SI_EEESC_SE_Li128ELb0ELb1ELb1ELb0EEENS1_19SingleTileSchedulerILb0ELb1ELb1ELi128EEEEEEEEEvNT_6ParamsE:
[----:B------:R-:W-:Y:S01]  /*0000*/  LDC R1, c[0x0][0x28] ;  /* 0x00000a00ff017b82 */ /* 0x000fe20000000800 */
[----:B------:R-:W-:Y:S05]  /*0010*/  EXIT ;  /* 0x000000000000794d */ /* 0x000fea0003800000 */
.L_x_0:
[----:B------:R-:W-:-:S00]  /*0020*/  BRA `(.L_x_0) ;  /* 0xfffffffc00fc7947 */ /* 0x000fc0000383ffff */
[----:B------:R-:W-:-:S00]  /*0030*/  NOP ;  /* 0x0000000000007918 */ /* 0x000fc00000000000 */
        /* <DEDUP_REMOVED lines=12> */
.L_x_18:


//--------------------- .text._ZN7cutlass13device_kernelIN5flash19enable_sm80_to_sm89INS1_16FlashAttnFwdSm80INS1_25CollectiveMainloopFwdSm80ILi4ELi1ELb0EN4cute5tupleIJNS5_1CILi128EEENS7_ILi80EEENS7_ILi64EEEEEELi64ENS_10bfloat16_tEfNS_4arch4Sm80ELb0ELb0ELb1ELb1ELb0ELb0ELb1ELb1EEENS1_21CollectiveEpilogueFwdINS6_IJS8_SA_S9_EEENS6_IJNS7_ILi1EEESI_SI_EEESC_SE_Li128ELb1ELb1ELb1ELb0EEENS1_36VarlenDynamicPersistentTileSchedulerILi128ELi80ELi128ELi128ELb1ELb1ELb0ELb0ELb1ELb1EEEEEEEEEvNT_6ParamsE --------------------------
	.section	.text._ZN7cutlass13device_kernelIN5flash19enable_sm80_to_sm89INS1_16FlashAttnFwdSm80INS1_25CollectiveMainloopFwdSm80ILi4ELi1ELb0EN4cute5tupleIJNS5_1CILi128EEENS7_ILi80EEENS7_ILi64EEEEEELi64ENS_10bfloat16_tEfNS_4arch4Sm80ELb0ELb0ELb1ELb1ELb0ELb0ELb1ELb1EEENS1_21CollectiveEpilogueFwdINS6_IJS8_SA_S9_EEENS6_IJNS7_ILi1EEESI_SI_EEESC_SE_Li128ELb1ELb1ELb1ELb0EEENS1_36VarlenDynamicPersistentTileSchedulerILi128ELi80ELi128ELi128ELb1ELb1ELb0ELb0ELb1ELb1EEEEEEEEEvNT_6ParamsE,"ax",@progbits
	.align	128
.text._ZN7cutlass13device_kernelIN5flash19enable_sm80_to_sm89INS1_16FlashAttnFwdSm80INS1_25CollectiveMainloopFwdSm80ILi4ELi1ELb0EN4cute5tupleIJNS5_1CILi128EEENS7_ILi80EEENS7_ILi64EEEEEELi64ENS_10bfloat16_tEfNS_4arch4Sm80ELb0ELb0ELb1ELb1ELb0ELb0ELb1ELb1EEENS1_21CollectiveEpilogueFwdINS6_IJS8_SA_S9_EEENS6_IJNS7_ILi1EEESI_SI_EEESC_SE_Li128ELb1ELb1ELb1ELb0EEENS1_36VarlenDynamicPersistentTileSchedulerILi128ELi80ELi128ELi128ELb1ELb1ELb0ELb0ELb1ELb1EEEEEEEEEvNT_6ParamsE:
        .type           _ZN7cutlass13device_kernelIN5flash19enable_sm80_to_sm89INS1_16FlashAttnFwdSm80INS1_25CollectiveMainloopFwdSm80ILi4ELi1ELb0EN4cute5tupleIJNS5_1CILi128EEENS7_ILi80EEENS7_ILi64EEEEEELi64ENS_10bfloat16_tEfNS_4arch4Sm80ELb0ELb0ELb1ELb1ELb0ELb0ELb1ELb1EEENS1_21CollectiveEpilogueFwdINS6_IJS8_SA_S9_EEENS6_IJNS7_ILi1EEESI_SI_EEESC_SE_Li128ELb1ELb1ELb1ELb0EEENS1_36VarlenDynamicPersistentTileSchedulerILi128ELi80ELi128ELi128ELb1ELb1ELb0ELb0ELb1ELb1EEEEEEEEEvNT_6ParamsE,@function
        .size           _ZN7cutlass13device_kernelIN5flash19enable_sm80_to_sm89INS1_16FlashAttnFwdSm80INS1_25CollectiveMainloopFwdSm80ILi4ELi1ELb0EN4cute5tupleIJNS5_1CILi128EEENS7_ILi80EEENS7_ILi64EEEEEELi64ENS_10bfloat16_tEfNS_4arch4Sm80ELb0ELb0ELb1ELb1ELb0ELb0ELb1ELb1EEENS1_21CollectiveEpilogueFwdINS6_IJS8_SA_S9_EEENS6_IJNS7_ILi1EEESI_SI_EEESC_SE_Li128ELb1ELb1ELb1ELb0EEENS1_36VarlenDynamicPersistentTileSchedulerILi128ELi80ELi128ELi128ELb1ELb1ELb0ELb0ELb1ELb1EEEEEEEEEvNT_6ParamsE,(.L_x_19 - _ZN7cutlass13device_kernelIN5flash19enable_sm80_to_sm89INS1_16FlashAttnFwdSm80INS1_25CollectiveMainloopFwdSm80ILi4ELi1ELb0EN4cute5tupleIJNS5_1CILi128EEENS7_ILi80EEENS7_ILi64EEEEEELi64ENS_10bfloat16_tEfNS_4arch4Sm80ELb0ELb0ELb1ELb1ELb0ELb0ELb1ELb1EEENS1_21CollectiveEpilogueFwdINS6_IJS8_SA_S9_EEENS6_IJNS7_ILi1EEESI_SI_EEESC_SE_Li128ELb1ELb1ELb1ELb0EEENS1_36VarlenDynamicPersistentTileSchedulerILi128ELi80ELi128ELi128ELb1ELb1ELb0ELb0ELb1ELb1EEEEEEEEEvNT_6ParamsE)
        .other          _ZN7cutlass13device_kernelIN5flash19enable_sm80_to_sm89INS1_16FlashAttnFwdSm80INS1_25CollectiveMainloopFwdSm80ILi4ELi1ELb0EN4cute5tupleIJNS5_1CILi128EEENS7_ILi80EEENS7_ILi64EEEEEELi64ENS_10bfloat16_tEfNS_4arch4Sm80ELb0ELb0ELb1ELb1ELb0ELb0ELb1ELb1EEENS1_21CollectiveEpilogueFwdINS6_IJS8_SA_S9_EEENS6_IJNS7_ILi1EEESI_SI_EEESC_SE_Li128ELb1ELb1ELb1ELb0EEENS1_36VarlenDynamicPersistentTileSchedulerILi128ELi80ELi128ELi128ELb1ELb1ELb0ELb0ELb1ELb1EEEEEEEEEvNT_6ParamsE,@"STO_CUDA_ENTRY STV_DEFAULT"
_ZN7cutlass13device_kernelIN5flash19enable_sm80_to_sm89INS1_16FlashAttnFwdSm80INS1_25CollectiveMainloopFwdSm80ILi4ELi1ELb0EN4cute5tupleIJNS5_1CILi128EEENS7_ILi80EEENS7_ILi64EEEEEELi64ENS_10bfloat16_tEfNS_4arch4Sm80ELb0ELb0ELb1ELb1ELb0ELb0ELb1ELb1EEENS1_21CollectiveEpilogueFwdINS6_IJS8_SA_S9_EEENS6_IJNS7_ILi1EEESI_SI_EEESC_SE_Li128ELb1ELb1ELb1ELb0EEENS1_36VarlenDynamicPersistentTileSchedulerILi128ELi80ELi128ELi128ELb1ELb1ELb0ELb0ELb1ELb1EEEEEEEEEvNT_6ParamsE:
[----:B------:R-:W-:Y:S01]  /*0000*/  LDC R1, c[0x0][0x28] ;  /* 0x00000a00ff017b82 */ /* 0x000fe20000000800 */
[----:B------:R-:W-:Y:S05]  /*0010*/  EXIT ;  /* 0x000000000000794d */ /* 0x000fea0003800000 */
.L_x_1:
        /* <DEDUP_REMOVED lines=14> */
.L_x_19:


//--------------------- .text._ZN7cutlass13device_kernelIN5flash19enable_sm80_to_sm89INS1_16FlashAttnFwdSm80INS1_25CollectiveMainloopFwdSm80ILi4ELi1ELb0EN4cute5tupleIJNS5_1CILi128EEENS7_ILi80EEENS7_ILi64EEEEEELi64ENS_10bfloat16_tEfNS_4arch4Sm80ELb0ELb0ELb1ELb1ELb0ELb1ELb1ELb1EEENS1_21CollectiveEpilogueFwdINS6_IJS8_SA_S9_EEENS6_IJNS7_ILi1EEESI_SI_EEESC_SE_Li128ELb1ELb1ELb1ELb0EEENS1_36VarlenDynamicPersistentTileSchedulerILi128ELi80ELi128ELi128ELb1ELb1ELb0ELb0ELb1ELb1EEEEEEEEEvNT_6ParamsE --------------------------
	.section	.text._ZN7cutlass13device_kernelIN5flash19enable_sm80_to_sm89INS1_16FlashAttnFwdSm80INS1_25CollectiveMainloopFwdSm80ILi4ELi1ELb0EN4cute5tupleIJNS5_1CILi128EEENS7_ILi80EEENS7_ILi64EEEEEELi64ENS_10bfloat16_tEfNS_4arch4Sm80ELb0ELb0ELb1ELb1ELb0ELb1ELb1ELb1EEENS1_21CollectiveEpilogueFwdINS6_IJS8_SA_S9_EEENS6_IJNS7_ILi1EEESI_SI_EEESC_SE_Li128ELb1ELb1ELb1ELb0EEENS1_36VarlenDynamicPersistentTileSchedulerILi128ELi80ELi128ELi128ELb1ELb1ELb0ELb0ELb1ELb1EEEEEEEEEvNT_6ParamsE,"ax",@progbits
	.align	128
.text._ZN7cutlass13device_kernelIN5flash19enable_sm80_to_sm89INS1_16FlashAttnFwdSm80INS1_25CollectiveMainloopFwdSm80ILi4ELi1ELb0EN4cute5tupleIJNS5_1CILi128EEENS7_ILi80EEENS7_ILi64EEEEEELi64ENS_10bfloat16_tEfNS_4arch4Sm80ELb0ELb0ELb1ELb1ELb0ELb1ELb1ELb1EEENS1_21CollectiveEpilogueFwdINS6_IJS8_SA_S9_EEENS6_IJNS7_ILi1EEESI_SI_EEESC_SE_Li128ELb1ELb1ELb1ELb0EEENS1_36VarlenDynamicPersistentTileSchedulerILi128ELi80ELi128ELi128ELb1ELb1ELb0ELb0ELb1ELb1EEEEEEEEEvNT_6ParamsE:
        .type           _ZN7cutlass13device_kernelIN5flash19enable_sm80_to_sm89INS1_16FlashAttnFwdSm80INS1_25CollectiveMainloopFwdSm80ILi4ELi1ELb0EN4cute5tupleIJNS5_1CILi128EEENS7_ILi80EEENS7_ILi64EEEEEELi64ENS_10bfloat16_tEfNS_4arch4Sm80ELb0ELb0ELb1ELb1ELb0ELb1ELb1ELb1EEENS1_21CollectiveEpilogueFwdINS6_IJS8_SA_S9_EEENS6_IJNS7_ILi1EEESI_SI_EEESC_SE_Li128ELb1ELb1ELb1ELb0EEENS1_36VarlenDynamicPersistentTileSchedulerILi128ELi80ELi128ELi128ELb1ELb1ELb0ELb0ELb1ELb1EEEEEEEEEvNT_6ParamsE,@function
        .size           _ZN7cutlass13device_kernelIN5flash19enable_sm80_to_sm89INS1_16FlashAttnFwdSm80INS1_25CollectiveMainloopFwdSm80ILi4ELi1ELb0EN4cute5tupleIJNS5_1CILi128EEENS7_ILi80EEENS7_ILi64EEEEEELi64ENS_10bfloat16_tEfNS_4arch4Sm80ELb0ELb0ELb1ELb1ELb0ELb1ELb1ELb1EEENS1_21CollectiveEpilogueFwdINS6_IJS8_SA_S9_EEENS6_IJNS7_ILi1EEESI_SI_EEESC_SE_Li128ELb1ELb1ELb1ELb0EEENS1_36VarlenDynamicPersistentTileSchedulerILi128ELi80ELi128ELi128ELb1ELb1ELb0ELb0ELb1ELb1EEEEEEEEEvNT_6ParamsE,(.L_x_20 - _ZN7cutlass13device_kernelIN5flash19enable_sm80_to_sm89INS1_16FlashAttnFwdSm80INS1_25CollectiveMainloopFwdSm80ILi4ELi1ELb0EN4cute5tupleIJNS5_1CILi128EEENS7_ILi80EEENS7_ILi64EEEEEELi64ENS_10bfloat16_tEfNS_4arch4Sm80ELb0ELb0ELb1ELb1ELb0ELb1ELb1ELb1EEENS1_21CollectiveEpilogueFwdINS6_IJS8_SA_S9_EEENS6_IJNS7_ILi1EEESI_SI_EEESC_SE_Li128ELb1ELb1ELb1ELb0EEENS1_36VarlenDynamicPersistentTileSchedulerILi128ELi80ELi128ELi128ELb1ELb1ELb0ELb0ELb1ELb1EEEEEEEEEvNT_6ParamsE)
        .other          _ZN7cutlass13device_kernelIN5flash19enable_sm80_to_sm89INS1_16FlashAttnFwdSm80INS1_25CollectiveMainloopFwdSm80ILi4ELi1ELb0EN4cute5tupleIJNS5_1CILi128EEENS7_ILi80EEENS7_ILi64EEEEEELi64ENS_10bfloat16_tEfNS_4arch4Sm80ELb0ELb0ELb1ELb1ELb0ELb1ELb1ELb1EEENS1_21CollectiveEpilogueFwdINS6_IJS8_SA_S9_EEENS6_IJNS7_ILi1EEESI_SI_EEESC_SE_Li128ELb1ELb1ELb1ELb0EEENS1_36VarlenDynamicPersistentTileSchedulerILi128ELi80ELi128ELi128ELb1ELb1ELb0ELb0ELb1ELb1EEEEEEEEEvNT_6ParamsE,@"STO_CUDA_ENTRY STV_DEFAULT"
_ZN7cutlass13device_kernelIN5flash19enable_sm80_to_sm89INS1_16FlashAttnFwdSm80INS1_25CollectiveMainloopFwdSm80ILi4ELi1ELb0EN4cute5tupleIJNS5_1CILi128EEENS7_ILi80EEENS7_ILi64EEEEEELi64ENS_10bfloat16_tEfNS_4arch4Sm80ELb0ELb0ELb1ELb1ELb0ELb1ELb1ELb1EEENS1_21CollectiveEpilogueFwdINS6_IJS8_SA_S9_EEENS6_IJNS7_ILi1EEESI_SI_EEESC_SE_Li128ELb1ELb1ELb1ELb0EEENS1_36VarlenDynamicPersistentTileSchedulerILi128ELi80ELi128ELi128ELb1ELb1ELb0ELb0ELb1ELb1EEEEEEEEEvNT_6ParamsE:
[----:B------:R-:W-:Y:S01]  /*0000*/  LDC R1, c[0x0][0x28] ;  /* 0x00000a00ff017b82 */ /* 0x000fe20000000800 */
[----:B------:R-:W-:Y:S05]  /*0010*/  EXIT ;  /* 0x000000000000794d */ /* 0x000fea0003800000 */
.L_x_2:
        /* <DEDUP_REMOVED lines=14> */
.L_x_20:


//--------------------- .text._ZN7cutlass13device_kernelIN5flash19enable_sm80_to_sm89INS1_16FlashAttnFwdSm80INS1_25CollectiveMainloopFwdSm80ILi4ELi1ELb0EN4cute5tupleIJNS5_1CILi128EEENS7_ILi96EEENS7_ILi64EEEEEELi64ENS_10bfloat16_tEfNS_4arch4Sm80ELb0ELb1ELb1ELb0ELb0ELb0ELb1ELb1EEENS1_21CollectiveEpilogueFwdINS6_IJS8_SA_S9_EEENS6_IJNS7_ILi1EEESI_SI_EEESC_SE_Li128ELb0ELb1ELb1ELb0EEENS1_19SingleTileSchedulerILb0ELb1ELb1ELi128EEEEEEEEEvNT_6ParamsE --------------------------
	.section	.text._ZN7cutlass13device_kernelIN5flash19enable_sm80_to_sm89INS1_16FlashAttnFwdSm80INS1_25CollectiveMainloopFwdSm80ILi4ELi1ELb0EN4cute5tupleIJNS5_1CILi128EEENS7_ILi96EEENS7_ILi64EEEEEELi64ENS_10bfloat16_tEfNS_4arch4Sm80ELb0ELb1ELb1ELb0ELb0ELb0ELb1ELb1EEENS1_21CollectiveEpilogueFwdINS6_IJS8_SA_S9_EEENS6_IJNS7_ILi1EEESI_SI_EEESC_SE_Li128ELb0ELb1ELb1ELb0EEENS1_19SingleTileSchedulerILb0ELb1ELb1ELi128EEEEEEEEEvNT_6ParamsE,"ax",@progbits
	.align	128
.text._ZN7cutlass13device_kernelIN5flash19enable_sm80_to_sm89INS1_16FlashAttnFwdSm80INS1_25CollectiveMainloopFwdSm80ILi4ELi1ELb0EN4cute5tupleIJNS5_1CILi128EEENS7_ILi96EEENS7_ILi64EEEEEELi64ENS_10bfloat16_tEfNS_4arch4Sm80ELb0ELb1ELb1ELb0ELb0ELb0ELb1ELb1EEENS1_21CollectiveEpilogueFwdINS6_IJS8_SA_S9_EEENS6_IJNS7_ILi1EEESI_SI_EEESC_SE_Li128ELb0ELb1ELb1ELb0EEENS1_19SingleTileSchedulerILb0ELb1ELb1ELi128EEEEEEEEEvNT_6ParamsE:
        .type           _ZN7cutlass13device_kernelIN5flash19enable_sm80_to_sm89INS1_16FlashAttnFwdSm80INS1_25CollectiveMainloopFwdSm80ILi4ELi1ELb0EN4cute5tupleIJNS5_1CILi128EEENS7_ILi96EEENS7_ILi64EEEEEELi64ENS_10bfloat16_tEfNS_4arch4Sm80ELb0ELb1ELb1ELb0ELb0ELb0ELb1ELb1EEENS1_21CollectiveEpilogueFwdINS6_IJS8_SA_S9_EEENS6_IJNS7_ILi1EEESI_SI_EEESC_SE_Li128ELb0ELb1ELb1ELb0EEENS1_19SingleTileSchedulerILb0ELb1ELb1ELi128EEEEEEEEEvNT_6ParamsE,@function
        .size           _ZN7cutlass13device_kernelIN5flash19enable_sm80_to_sm89INS1_16FlashAttnFwdSm80INS1_25CollectiveMainloopFwdSm80ILi4ELi1ELb0EN4cute5tupleIJNS5_1CILi128EEENS7_ILi96EEENS7_ILi64EEEEEELi64ENS_10bfloat16_tEfNS_4arch4Sm80ELb0ELb1ELb1ELb0ELb0ELb0ELb1ELb1EEENS1_21CollectiveEpilogueFwdINS6_IJS8_SA_S9_EEENS6_IJNS7_ILi1EEESI_SI_EEESC_SE_Li128ELb0ELb1ELb1ELb0EEENS1_19SingleTileSchedulerILb0ELb1ELb1ELi128EEEEEEEEEvNT_6ParamsE,(.L_x_21 - _ZN7cutlass13device_kernelIN5flash19enable_sm80_to_sm89INS1_16FlashAttnFwdSm80INS1_25CollectiveMainloopFwdSm80ILi4ELi1ELb0EN4cute5tupleIJNS5_1CILi128EEENS7_ILi96EEENS7_ILi64EEEEEELi64ENS_10bfloat16_tEfNS_4arch4Sm80ELb0ELb1ELb1ELb0ELb0ELb0ELb1ELb1EEENS1_21CollectiveEpilogueFwdINS6_IJS8_SA_S9_EEENS6_IJNS7_ILi1EEESI_SI_EEESC_SE_Li128ELb0ELb1ELb1ELb0EEENS1_19SingleTileSchedulerILb0ELb1ELb1ELi128EEEEEEEEEvNT_6ParamsE)
        .other          _ZN7cutlass13device_kernelIN5flash19enable_sm80_to_sm89INS1_16FlashAttnFwdSm80INS1_25CollectiveMainloopFwdSm80ILi4ELi1ELb0EN4cute5tupleIJNS5_1CILi128EEENS7_ILi96EEENS7_ILi64EEEEEELi64ENS_10bfloat16_tEfNS_4arch4Sm80ELb0ELb1ELb1ELb0ELb0ELb0ELb1ELb1EEENS1_21CollectiveEpilogueFwdINS6_IJS8_SA_S9_EEENS6_IJNS7_ILi1EEESI_SI_EEESC_SE_Li128ELb0ELb1ELb1ELb0EEENS1_19SingleTileSchedulerILb0ELb1ELb1ELi128EEEEEEEEEvNT_6ParamsE,@"STO_CUDA_ENTRY STV_DEFAULT"
_ZN7cutlass13device_kernelIN5flash19enable_sm80_to_sm89INS1_16FlashAttnFwdSm80INS1_25CollectiveMainloopFwdSm80ILi4ELi1ELb0EN4cute5tupleIJNS5_1CILi128EEENS7_ILi96EEENS7_ILi64EEEEEELi64ENS_10bfloat16_tEfNS_4arch4Sm80ELb0ELb1ELb1ELb0ELb0ELb0ELb1ELb1EEENS1_21CollectiveEpilogueFwdINS6_IJS8_SA_S9_EEENS6_IJNS7_ILi1EEESI_SI_EEESC_SE_Li128ELb0ELb1ELb1ELb0EEENS1_19SingleTileSchedulerILb0ELb1ELb1ELi128EEEEEEEEEvNT_6ParamsE:
[----:B------:R-:W-:Y:S01]  /*0000*/  LDC R1, c[0x0][0x28] ;  /* 0x00000a00ff017b82 */ /* 0x000fe20000000800 */
[----:B------:R-:W-:Y:S05]  /*0010*/  EXIT ;  /* 0x000000000000794d */ /* 0x000fea0003800000 */
.L_x_3:
        /* <DEDUP_REMOVED lines=14> */
.L_x_21:


//--------------------- .text._ZN7cutlass13device_kernelIN5flash19enable_sm80_to_sm89INS1_16FlashAttnFwdSm80INS1_25CollectiveMainloopFwdSm80ILi4ELi1ELb0EN4cute5tupleIJNS5_1CILi128EEENS7_ILi80EEENS7_ILi64EEEEEELi64ENS_10bfloat16_tEfNS_4arch4Sm80ELb0ELb1ELb1ELb1ELb0ELb0ELb1ELb1EEENS1_21CollectiveEpilogueFwdINS6_IJS8_SA_S9_EEENS6_IJNS7_ILi1EEESI_SI_EEESC_SE_Li128ELb1ELb1ELb1ELb0EEENS1_36VarlenDynamicPersistentTileSchedulerILi128ELi80ELi128ELi128ELb1ELb1ELb0ELb1ELb0ELb1EEEEEEEEEvNT_6ParamsE --------------------------
	.section	.text._ZN7cutlass13device_kernelIN5flash19enable_sm80_to_sm89INS1_16FlashAttnFwdSm80INS1_25CollectiveMainloopFwdSm80ILi4ELi1ELb0EN4cute5tupleIJNS5_1CILi128EEENS7_ILi80EEENS7_ILi64EEEEEELi64ENS_10bfloat16_tEfNS_4arch4Sm80ELb0ELb1ELb1ELb1ELb0ELb0ELb1ELb1EEENS1_21CollectiveEpilogueFwdINS6_IJS8_SA_S9_EEENS6_IJNS7_ILi1EEESI_SI_EEESC_SE_Li128ELb1ELb1ELb1ELb0EEENS1_36VarlenDynamicPersistentTileSchedulerILi128ELi80ELi128ELi128ELb1ELb1ELb0ELb1ELb0ELb1EEEEEEEEEvNT_6ParamsE,"ax",@progbits
	.align	128
.text._ZN7cutlass13device_kernelIN5flash19enable_sm80_to_sm89INS1_16FlashAttnFwdSm80INS1_25CollectiveMainloopFwdSm80ILi4ELi1ELb0EN4cute5tupleIJNS5_1CILi128EEENS7_ILi80EEENS7_ILi64EEEEEELi64ENS_10bfloat16_tEfNS_4arch4Sm80ELb0ELb1ELb1ELb1ELb0ELb0ELb1ELb1EEENS1_21CollectiveEpilogueFwdINS6_IJS8_SA_S9_EEENS6_IJNS7_ILi1EEESI_SI_EEESC_SE_Li128ELb1ELb1ELb1ELb0EEENS1_36VarlenDynamicPersistentTileSchedulerILi128ELi80ELi128ELi128ELb1ELb1ELb0ELb1ELb0ELb1EEEEEEEEEvNT_6ParamsE:
        .type           _ZN7cutlass13device_kernelIN5flash19enable_sm80_to_sm89INS1_16FlashAttnFwdSm80INS1_25CollectiveMainloopFwdSm80ILi4ELi1ELb0EN4cute5tupleIJNS5_1CILi128EEENS7_ILi80EEENS7_ILi64EEEEEELi64ENS_10bfloat16_tEfNS_4arch4Sm80ELb0ELb1ELb1ELb1ELb0ELb0ELb1ELb1EEENS1_21CollectiveEpilogueFwdINS6_IJS8_SA_S9_EEENS6_IJNS7_ILi1EEESI_SI_EEESC_SE_Li128ELb1ELb1ELb1ELb0EEENS1_36VarlenDynamicPersistentTileSchedulerILi128ELi80ELi128ELi128ELb1ELb1ELb0ELb1ELb0ELb1EEEEEEEEEvNT_6ParamsE,@function
        .size           _ZN7cutlass13device_kernelIN5flash19enable_sm80_to_sm89INS1_16FlashAttnFwdSm80INS1_25CollectiveMainloopFwdSm80ILi4ELi1ELb0EN4cute5tupleIJNS5_1CILi128EEENS7_ILi80EEENS7_ILi64EEEEEELi64ENS_10bfloat16_tEfNS_4arch4Sm80ELb0ELb1ELb1ELb1ELb0ELb0ELb1ELb1EEENS1_21CollectiveEpilogueFwdINS6_IJS8_SA_S9_EEENS6_IJNS7_ILi1EEESI_SI_EEESC_SE_Li128ELb1ELb1ELb1ELb0EEENS1_36VarlenDynamicPersistentTileSchedulerILi128ELi80ELi128ELi128ELb1ELb1ELb0ELb1ELb0ELb1EEEEEEEEEvNT_6ParamsE,(.L_x_22 - _ZN7cutlass13device_kernelIN5flash19enable_sm80_to_sm89INS1_16FlashAttnFwdSm80INS1_25CollectiveMainloopFwdSm80ILi4ELi1ELb0EN4cute5tupleIJNS5_1CILi128EEENS7_ILi80EEENS7_ILi64EEEEEELi64ENS_10bfloat16_tEfNS_4arch4Sm80ELb0ELb1ELb1ELb1ELb0ELb0ELb1ELb1EEENS1_21CollectiveEpilogueFwdINS6_IJS8_SA_S9_EEENS6_IJNS7_ILi1EEESI_SI_EEESC_SE_Li128ELb1ELb1ELb1ELb0EEENS1_36VarlenDynamicPersistentTileSchedulerILi128ELi80ELi128ELi128ELb1ELb1ELb0ELb1ELb0ELb1EEEEEEEEEvNT_6ParamsE)
        .other          _ZN7cutlass13device_kernelIN5flash19enable_sm80_to_sm89INS1_16FlashAttnFwdSm80INS1_25CollectiveMainloopFwdSm80ILi4ELi1ELb0EN4cute5tupleIJNS5_1CILi128EEENS7_ILi80EEENS7_ILi64EEEEEELi64ENS_10bfloat16_tEfNS_4arch4Sm80ELb0ELb1ELb1ELb1ELb0ELb0ELb1ELb1EEENS1_21CollectiveEpilogueFwdINS6_IJS8_SA_S9_EEENS6_IJNS7_ILi1EEESI_SI_EEESC_SE_Li128ELb1ELb1ELb1ELb0EEENS1_36VarlenDynamicPersistentTileSchedulerILi128ELi80ELi128ELi128ELb1ELb1ELb0ELb1ELb0ELb1EEEEEEEEEvNT_6ParamsE,@"STO_CUDA_ENTRY STV_DEFAULT"
_ZN7cutlass13device_kernelIN5flash19enable_sm80_to_sm89INS1_16FlashAttnFwdSm80INS1_25CollectiveMainloopFwdSm80ILi4ELi1ELb0EN4cute5tupleIJNS5_1CILi128EEENS7_ILi80EEENS7_ILi64EEEEEELi64ENS_10bfloat16_tEfNS_4arch4Sm80ELb0ELb1ELb1ELb1ELb0ELb0ELb1ELb1EEENS1_21CollectiveEpilogueFwdINS6_IJS8_SA_S9_EEENS6_IJNS7_ILi1EEESI_SI_EEESC_SE_Li128ELb1ELb1ELb1ELb0EEENS1_36VarlenDynamicPersistentTileSchedulerILi128ELi80ELi128ELi128ELb1ELb1ELb0ELb1ELb0ELb1EEEEEEEEEvNT_6ParamsE:
[----:B------:R-:W-:Y:S01]  /*0000*/  LDC R1, c[0x0][0x28] ;  /* 0x00000a00ff017b82 */ /* 0x000fe20000000800 */
[----:B------:R-:W-:Y:S05]  /*0010*/  EXIT ;  /* 0x000000000000794d */ /* 0x000fea0003800000 */
.L_x_4:
        /* <DEDUP_REMOVED lines=14> */
.L_x_22:


//--------------------- .text._ZN7cutlass13device_kernelIN5flash19enable_sm80_to_sm89INS1_16FlashAttnFwdSm80INS1_25CollectiveMainloopFwdSm80ILi4ELi1ELb0EN4cute5tupleIJNS5_1CILi128EEENS7_ILi80EEENS7_ILi64EEEEEELi64ENS_10bfloat16_tEfNS_4arch4Sm80ELb0ELb1ELb1ELb1ELb0ELb1ELb1ELb1EEENS1_21CollectiveEpilogueFwdINS6_IJS8_SA_S9_EEENS6_IJNS7_ILi1EEESI_SI_EEESC_SE_Li128ELb1ELb1ELb1ELb0EEENS1_36VarlenDynamicPersistentTileSchedulerILi128ELi80ELi128ELi128ELb1ELb1ELb0ELb1ELb0ELb1EEEEEEEEEvNT_6ParamsE --------------------------
	.section	.text._ZN7cutlass13device_kernelIN5flash19enable_sm80_to_sm89INS1_16FlashAttnFwdSm80INS1_25CollectiveMainloopFwdSm80ILi4ELi1ELb0EN4cute5tupleIJNS5_1CILi128EEENS7_ILi80EEENS7_ILi64EEEEEELi64ENS_10bfloat16_tEfNS_4arch4Sm80ELb0ELb1ELb1ELb1ELb0ELb1ELb1ELb1EEENS1_21CollectiveEpilogueFwdINS6_IJS8_SA_S9_EEENS6_IJNS7_ILi1EEESI_SI_EEESC_SE_Li128ELb1ELb1ELb1ELb0EEENS1_36VarlenDynamicPersistentTileSchedulerILi128ELi80ELi128ELi128ELb1ELb1ELb0ELb1ELb0ELb1EEEEEEEEEvNT_6ParamsE,"ax",@progbits
	.align	128
.text._ZN7cutlass13device_kernelIN5flash19enable_sm80_to_sm89INS1_16FlashAttnFwdSm80INS1_25CollectiveMainloopFwdSm80ILi4ELi1ELb0EN4cute5tupleIJNS5_1CILi128EEENS7_ILi80EEENS7_ILi64EEEEEELi64ENS_10bfloat16_tEfNS_4arch4Sm80ELb0ELb1ELb1ELb1ELb0ELb1ELb1ELb1EEENS1_21CollectiveEpilogueFwdINS6_IJS8_SA_S9_EEENS6_IJNS7_ILi1EEESI_SI_EEESC_SE_Li128ELb1ELb1ELb1ELb0EEENS1_36VarlenDynamicPersistentTileSchedulerILi128ELi80ELi128ELi128ELb1ELb1ELb0ELb1ELb0ELb1EEEEEEEEEvNT_6ParamsE:
        .type           _ZN7cutlass13device_kernelIN5flash19enable_sm80_to_sm89INS1_16FlashAttnFwdSm80INS1_25CollectiveMainloopFwdSm80ILi4ELi1ELb0EN4cute5tupleIJNS5_1CILi128EEENS7_ILi80EEENS7_ILi64EEEEEELi64ENS_10bfloat16_tEfNS_4arch4Sm80ELb0ELb1ELb1ELb1ELb0ELb1ELb1ELb1EEENS1_21CollectiveEpilogueFwdINS6_IJS8_SA_S9_EEENS6_IJNS7_ILi1EEESI_SI_EEESC_SE_Li128ELb1ELb1ELb1ELb0EEENS1_36VarlenDynamicPersistentTileSchedulerILi128ELi80ELi128ELi128ELb1ELb1ELb0ELb1ELb0ELb1EEEEEEEEEvNT_6ParamsE,@function
        .size           _ZN7cutlass13device_kernelIN5flash19enable_sm80_to_sm89INS1_16FlashAttnFwdSm80INS1_25CollectiveMainloopFwdSm80ILi4ELi1ELb0EN4cute5tupleIJNS5_1CILi128EEENS7_ILi80EEENS7_ILi64EEEEEELi64ENS_10bfloat16_tEfNS_4arch4Sm80ELb0ELb1ELb1ELb1ELb0ELb1ELb1ELb1EEENS1_21CollectiveEpilogueFwdINS6_IJS8_SA_S9_EEENS6_IJNS7_ILi1EEESI_SI_EEESC_SE_Li128ELb1ELb1ELb1ELb0EEENS1_36VarlenDynamicPersistentTileSchedulerILi128ELi80ELi128ELi128ELb1ELb1ELb0ELb1ELb0ELb1EEEEEEEEEvNT_6ParamsE,(.L_x_23 - _ZN7cutlass13device_kernelIN5flash19enable_sm80_to_sm89INS1_16FlashAttnFwdSm80INS1_25CollectiveMainloopFwdSm80ILi4ELi1ELb0EN4cute5tupleIJNS5_1CILi128EEENS7_ILi80EEENS7_ILi64EEEEEELi64ENS_10bfloat16_tEfNS_4arch4Sm80ELb0ELb1ELb1ELb1ELb0ELb1ELb1ELb1EEENS1_21CollectiveEpilogueFwdINS6_IJS8_SA_S9_EEENS6_IJNS7_ILi1EEESI_SI_EEESC_SE_Li128ELb1ELb1ELb1ELb0EEENS1_36VarlenDynamicPersistentTileSchedulerILi128ELi80ELi128ELi128ELb1ELb1ELb0ELb1ELb0ELb1EEEEEEEEEvNT_6ParamsE)
        .other          _ZN7cutlass13device_kernelIN5flash19enable_sm80_to_sm89INS1_16FlashAttnFwdSm80INS1_25CollectiveMainloopFwdSm80ILi4ELi1ELb0EN4cute5tupleIJNS5_1CILi128EEENS7_ILi80EEENS7_ILi64EEEEEELi64ENS_10bfloat16_tEfNS_4arch4Sm80ELb0ELb1ELb1ELb1ELb0ELb1ELb1ELb1EEENS1_21CollectiveEpilogueFwdINS6_IJS8_SA_S9_EEENS6_IJNS7_ILi1EEESI_SI_EEESC_SE_Li128ELb1ELb1ELb1ELb0EEENS1_36VarlenDynamicPersistentTileSchedulerILi128ELi80ELi128ELi128ELb1ELb1ELb0ELb1ELb0ELb1EEEEEEEEEvNT_6ParamsE,@"STO_CUDA_ENTRY STV_DEFAULT"
_ZN7cutlass13device_kernelIN5flash19enable_sm80_to_sm89INS1_16FlashAttnFwdSm80INS1_25CollectiveMainloopFwdSm80ILi4ELi1ELb0EN4cute5tupleIJNS5_1CILi128EEENS7_ILi80EEENS7_ILi64EEEEEELi64ENS_10bfloat16_tEfNS_4arch4Sm80ELb0ELb1ELb1ELb1ELb0ELb1ELb1ELb1EEENS1_21CollectiveEpilogueFwdINS6_IJS8_SA_S9_EEENS6_IJNS7_ILi1EEESI_SI_EEESC_SE_Li128ELb1ELb1ELb1ELb0EEENS1_36VarlenDynamicPersistentTileSchedulerILi128ELi80ELi128ELi128ELb1ELb1ELb0ELb1ELb0ELb1EEEEEEEEEvNT_6ParamsE:
[----:B------:R-:W-:Y:S01]  /*0000*/  LDC R1, c[0x0][0x28] ;  /* 0x00000a00ff017b82 */ /* 0x000fe20000000800 */
[----:B------:R-:W-:Y:S05]  /*0010*/  EXIT ;  /* 0x000000000000794d */ /* 0x000fea0003800000 */
.L_x_5:
        /* <DEDUP_REMOVED lines=14> */
.L_x_23:


//--------------------- .text._ZN7cutlass13device_kernelIN5flash19enable_sm80_to_sm89INS1_16FlashAttnFwdSm80INS1_25CollectiveMainloopFwdSm80ILi4ELi1ELb0EN4cute5tupleIJNS5_1CILi128EEENS7_ILi112EEENS7_ILi64EEEEEELi64ENS_10bfloat16_tEfNS_4arch4Sm80ELb1ELb0ELb1ELb0ELb0ELb0ELb1ELb1EEENS1_21CollectiveEpilogueFwdINS6_IJS8_SA_S9_EEENS6_IJNS7_ILi1EEESI_SI_EEESC_SE_Li128ELb0ELb1ELb1ELb0EEENS1_30DynamicPersistentTileSchedulerILi128ELi128ELb1ELb1ELb0EEEEEEEEEvNT_6ParamsE --------------------------
	.section	.text._ZN7cutlass13device_kernelIN5flash19enable_sm80_to_sm89INS1_16FlashAttnFwdSm80INS1_25CollectiveMainloopFwdSm80ILi4ELi1ELb0EN4cute5tupleIJNS5_1CILi128EEENS7_ILi112EEENS7_ILi64EEEEEELi64ENS_10bfloat16_tEfNS_4arch4Sm80ELb1ELb0ELb1ELb0ELb0ELb0ELb1ELb1EEENS1_21CollectiveEpilogueFwdINS6_IJS8_SA_S9_EEENS6_IJNS7_ILi1EEESI_SI_EEESC_SE_Li128ELb0ELb1ELb1ELb0EEENS1_30DynamicPersistentTileSchedulerILi128ELi128ELb1ELb1ELb0EEEEEEEEEvNT_6ParamsE,"ax",@progbits
	.align	128
.text._ZN7cutlass13device_kernelIN5flash19enable_sm80_to_sm89INS1_16FlashAttnFwdSm80INS1_25CollectiveMainloopFwdSm80ILi4ELi1ELb0EN4cute5tupleIJNS5_1CILi128EEENS7_ILi112EEENS7_ILi64EEEEEELi64ENS_10bfloat16_tEfNS_4arch4Sm80ELb1ELb0ELb1ELb0ELb0ELb0ELb1ELb1EEENS1_21CollectiveEpilogueFwdINS6_IJS8_SA_S9_EEENS6_IJNS7_ILi1EEESI_SI_EEESC_SE_Li128ELb0ELb1ELb1ELb0EEENS1_30DynamicPersistentTileSchedulerILi128ELi128ELb1ELb1ELb0EEEEEEEEEvNT_6ParamsE:
        .type           _ZN7cutlass13device_kernelIN5flash19enable_sm80_to_sm89INS1_16FlashAttnFwdSm80INS1_25CollectiveMainloopFwdSm80ILi4ELi1ELb0EN4cute5tupleIJNS5_1CILi128EEENS7_ILi112EEENS7_ILi64EEEEEELi64ENS_10bfloat16_tEfNS_4arch4Sm80ELb1ELb0ELb1ELb0ELb0ELb0ELb1ELb1EEENS1_21CollectiveEpilogueFwdINS6_IJS8_SA_S9_EEENS6_IJNS7_ILi1EEESI_SI_EEESC_SE_Li128ELb0ELb1ELb1ELb0EEENS1_30DynamicPersistentTileSchedulerILi128ELi128ELb1ELb1ELb0EEEEEEEEEvNT_6ParamsE,@function
        .size           _ZN7cutlass13device_kernelIN5flash19enable_sm80_to_sm89INS1_16FlashAttnFwdSm80INS1_25CollectiveMainloopFwdSm80ILi4ELi1ELb0EN4cute5tupleIJNS5_1CILi128EEENS7_ILi112EEENS7_ILi64EEEEEELi64ENS_10bfloat16_tEfNS_4arch4Sm80ELb1ELb0ELb1ELb0ELb0ELb0ELb1ELb1EEENS1_21CollectiveEpilogueFwdINS6_IJS8_SA_S9_EEENS6_IJNS7_ILi1EEESI_SI_EEESC_SE_Li128ELb0ELb1ELb1ELb0EEENS1_30DynamicPersistentTileSchedulerILi128ELi128ELb1ELb1ELb0EEEEEEEEEvNT_6ParamsE,(.L_x_24 - _ZN7cutlass13device_kernelIN5flash19enable_sm80_to_sm89INS1_16FlashAttnFwdSm80INS1_25CollectiveMainloopFwdSm80ILi4ELi1ELb0EN4cute5tupleIJNS5_1CILi128EEENS7_ILi112EEENS7_ILi64EEEEEELi64ENS_10bfloat16_tEfNS_4arch4Sm80ELb1ELb0ELb1ELb0ELb0ELb0ELb1ELb1EEENS1_21CollectiveEpilogueFwdINS6_IJS8_SA_S9_EEENS6_IJNS7_ILi1EEESI_SI_EEESC_SE_Li128ELb0ELb1ELb1ELb0EEENS1_30DynamicPersistentTileSchedulerILi128ELi128ELb1ELb1ELb0EEEEEEEEEvNT_6ParamsE)
        .other          _ZN7cutlass13device_kernelIN5flash19enable_sm80_to_sm89INS1_16FlashAttnFwdSm80INS1_25CollectiveMainloopFwdSm80ILi4ELi1ELb0EN4cute5tupleIJNS5_1CILi128EEENS7_ILi112EEENS7_ILi64EEEEEELi64ENS_10bfloat16_tEfNS_4arch4Sm80ELb1ELb0ELb1ELb0ELb0ELb0ELb1ELb1EEENS1_21CollectiveEpilogueFwdINS6_IJS8_SA_S9_EEENS6_IJNS7_ILi1EEESI_SI_EEESC_SE_Li128ELb0ELb1ELb1ELb0EEENS1_30DynamicPersistentTileSchedulerILi128ELi128ELb1ELb1ELb0EEEEEEEEEvNT_6ParamsE,@"STO_CUDA_ENTRY STV_DEFAULT"
_ZN7cutlass13device_kernelIN5flash19enable_sm80_to_sm89INS1_16FlashAttnFwdSm80INS1_25CollectiveMainloopFwdSm80ILi4ELi1ELb0EN4cute5tupleIJNS5_1CILi128EEENS7_ILi112EEENS7_ILi64EEEEEELi64ENS_10bfloat16_tEfNS_4arch4Sm80ELb1ELb0ELb1ELb0ELb0ELb0ELb1ELb1EEENS1_21CollectiveEpilogueFwdINS6_IJS8_SA_S9_EEENS6_IJNS7_ILi1EEESI_SI_EEESC_SE_Li128ELb0ELb1ELb1ELb0EEENS1_30DynamicPersistentTileSchedulerILi128ELi128ELb1ELb1ELb0EEEEEEEEEvNT_6ParamsE:
[----:B------:R-:W-:Y:S01]  /*0000*/  LDC R1, c[0x0][0x28] ;  /* 0x00000a00ff017b82 */ /* 0x000fe20000000800 */
[----:B------:R-:W-:Y:S05]  /*0010*/  EXIT ;  /* 0x000000000000794d */ /* 0x000fea0003800000 */
.L_x_6:
        /* <DEDUP_REMOVED lines=14> */
.L_x_24:


//--------------------- .text._ZN7cutlass13device_kernelIN5flash19enable_sm80_to_sm89INS1_16FlashAttnFwdSm80INS1_25CollectiveMainloopFwdSm80ILi4ELi1ELb0EN4cute5tupleIJNS5_1CILi128EEENS7_ILi80EEENS7_ILi64EEEEEELi64ENS_10bfloat16_tEfNS_4arch4Sm80ELb1ELb0ELb1ELb1ELb0ELb0ELb1ELb1EEENS1_21CollectiveEpilogueFwdINS6_IJS8_SA_S9_EEENS6_IJNS7_ILi1EEESI_SI_EEESC_SE_Li128ELb1ELb1ELb1ELb0EEENS1_36VarlenDynamicPersistentTileSchedulerILi128ELi80ELi128ELi128ELb1ELb1ELb0ELb1ELb1ELb1EEEEEEEEEvNT_6ParamsE --------------------------
	.section	.text._ZN7cutlass13device_kernelIN5flash19enable_sm80_to_sm89INS1_16FlashAttnFwdSm80INS1_25CollectiveMainloopFwdSm80ILi4ELi1ELb0EN4cute5tupleIJNS5_1CILi128EEENS7_ILi80EEENS7_ILi64EEEEEELi64ENS_10bfloat16_tEfNS_4arch4Sm80ELb1ELb0ELb1ELb1ELb0ELb0ELb1ELb1EEENS1_21CollectiveEpilogueFwdINS6_IJS8_SA_S9_EEENS6_IJNS7_ILi1EEESI_SI_EEESC_SE_Li128ELb1ELb1ELb1ELb0EEENS1_36VarlenDynamicPersistentTileSchedulerILi128ELi80ELi128ELi128ELb1ELb1ELb0ELb1ELb1ELb1EEEEEEEEEvNT_6ParamsE,"ax",@progbits
	.align	128
.text._ZN7cutlass13device_kernelIN5flash19enable_sm80_to_sm89INS1_16FlashAttnFwdSm80INS1_25CollectiveMainloopFwdSm80ILi4ELi1ELb0EN4cute5tupleIJNS5_1CILi128EEENS7_ILi80EEENS7_ILi64EEEEEELi64ENS_10bfloat16_tEfNS_4arch4Sm80ELb1ELb0ELb1ELb1ELb0ELb0ELb1ELb1EEENS1_21CollectiveEpilogueFwdINS6_IJS8_SA_S9_EEENS6_IJNS7_ILi1EEESI_SI_EEESC_SE_Li128ELb1ELb1ELb1ELb0EEENS1_36VarlenDynamicPersistentTileSchedulerILi128ELi80ELi128ELi128ELb1ELb1ELb0ELb1ELb1ELb1EEEEEEEEEvNT_6ParamsE:
        .type           _ZN7cutlass13device_kernelIN5flash19enable_sm80_to_sm89INS1_16FlashAttnFwdSm80INS1_25CollectiveMainloopFwdSm80ILi4ELi1ELb0EN4cute5tupleIJNS5_1CILi128EEENS7_ILi80EEENS7_ILi64EEEEEELi64ENS_10bfloat16_tEfNS_4arch4Sm80ELb1ELb0ELb1ELb1ELb0ELb0ELb1ELb1EEENS1_21CollectiveEpilogueFwdINS6_IJS8_SA_S9_EEENS6_IJNS7_ILi1EEESI_SI_EEESC_SE_Li128ELb1ELb1ELb1ELb0EEENS1_36VarlenDynamicPersistentTileSchedulerILi128ELi80ELi128ELi128ELb1ELb1ELb0ELb1ELb1ELb1EEEEEEEEEvNT_6ParamsE,@function
        .size           _ZN7cutlass13device_kernelIN5flash19enable_sm80_to_sm89INS1_16FlashAttnFwdSm80INS1_25CollectiveMainloopFwdSm80ILi4ELi1ELb0EN4cute5tupleIJNS5_1CILi128EEENS7_ILi80EEENS7_ILi64EEEEEELi64ENS_10bfloat16_tEfNS_4arch4Sm80ELb1ELb0ELb1ELb1ELb0ELb0ELb1ELb1EEENS1_21CollectiveEpilogueFwdINS6_IJS8_SA_S9_EEENS6_IJNS7_ILi1EEESI_SI_EEESC_SE_Li128ELb1ELb1ELb1ELb0EEENS1_36VarlenDynamicPersistentTileSchedulerILi128ELi80ELi128ELi128ELb1ELb1ELb0ELb1ELb1ELb1EEEEEEEEEvNT_6ParamsE,(.L_x_25 - _ZN7cutlass13device_kernelIN5flash19enable_sm80_to_sm89INS1_16FlashAttnFwdSm80INS1_25CollectiveMainloopFwdSm80ILi4ELi1ELb0EN4cute5tupleIJNS5_1CILi128EEENS7_ILi80EEENS7_ILi64EEEEEELi64ENS_10bfloat16_tEfNS_4arch4Sm80ELb1ELb0ELb1ELb1ELb0ELb0ELb1ELb1EEENS1_21CollectiveEpilogueFwdINS6_IJS8_SA_S9_EEENS6_IJNS7_ILi1EEESI_SI_EEESC_SE_Li128ELb1ELb1ELb1ELb0EEENS1_36VarlenDynamicPersistentTileSchedulerILi128ELi80ELi128ELi128ELb1ELb1ELb0ELb1ELb1ELb1EEEEEEEEEvNT_6ParamsE)
        .other          _ZN7cutlass13device_kernelIN5flash19enable_sm80_to_sm89INS1_16FlashAttnFwdSm80INS1_25CollectiveMainloopFwdSm80ILi4ELi1ELb0EN4cute5tupleIJNS5_1CILi128EEENS7_ILi80EEENS7_ILi64EEEEEELi64ENS_10bfloat16_tEfNS_4arch4Sm80ELb1ELb0ELb1ELb1ELb0ELb0ELb1ELb1EEENS1_21CollectiveEpilogueFwdINS6_IJS8_SA_S9_EEENS6_IJNS7_ILi1EEESI_SI_EEESC_SE_Li128ELb1ELb1ELb1ELb0EEENS1_36VarlenDynamicPersistentTileSchedulerILi128ELi80ELi128ELi128ELb1ELb1ELb0ELb1ELb1ELb1EEEEEEEEEvNT_6ParamsE,@"STO_CUDA_ENTRY STV_DEFAULT"
_ZN7cutlass13device_kernelIN5flash19enable_sm80_to_sm89INS1_16FlashAttnFwdSm80INS1_25CollectiveMainloopFwdSm80ILi4ELi1ELb0EN4cute5tupleIJNS5_1CILi128EEENS7_ILi80EEENS7_ILi64EEEEEELi64ENS_10bfloat16_tEfNS_4arch4Sm80ELb1ELb0ELb1ELb1ELb0ELb0ELb1ELb1EEENS1_21CollectiveEpilogueFwdINS6_IJS8_SA_S9_EEENS6_IJNS7_ILi1EEESI_SI_EEESC_SE_Li128ELb1ELb1ELb1ELb0EEENS1_36VarlenDynamicPersistentTileSchedulerILi128ELi80ELi128ELi128ELb1ELb1ELb0ELb1ELb1ELb1EEEEEEEEEvNT_6ParamsE:
[----:B------:R-:W-:Y:S01]  /*0000*/  LDC R1, c[0x0][0x28] ;  /* 0x00000a00ff017b82 */ /* 0x000fe20000000800 */
[----:B------:R-:W-:Y:S05]  /*0010*/  EXIT ;  /* 0x000000000000794d */ /* 0x000fea0003800000 */
.L_x_7:
        /* <DEDUP_REMOVED lines=14> */
.L_x_25:


//--------------------- .text._ZN7cutlass13device_kernelIN5flash19enable_sm80_to_sm89INS1_16FlashAttnFwdSm80INS1_25CollectiveMainloopFwdSm80ILi4ELi1ELb0EN4cute5tupleIJNS5_1CILi128EEENS7_ILi80EEENS7_ILi64EEEEEELi64ENS_10bfloat16_tEfNS_4arch4Sm80ELb1ELb0ELb1ELb1ELb0ELb1ELb1ELb1EEENS1_21CollectiveEpilogueFwdINS6_IJS8_SA_S9_EEENS6_IJNS7_ILi1EEESI_SI_EEESC_SE_Li128ELb1ELb1ELb1ELb0EEENS1_36VarlenDynamicPersistentTileSchedulerILi128ELi80ELi128ELi128ELb1ELb1ELb0ELb1ELb1ELb1EEEEEEEEEvNT_6ParamsE --------------------------
	.section	.text._ZN7cutlass13device_kernelIN5flash19enable_sm80_to_sm89INS1_16FlashAttnFwdSm80INS1_25CollectiveMainloopFwdSm80ILi4ELi1ELb0EN4cute5tupleIJNS5_1CILi128EEENS7_ILi80EEENS7_ILi64EEEEEELi64ENS_10bfloat16_tEfNS_4arch4Sm80ELb1ELb0ELb1ELb1ELb0ELb1ELb1ELb1EEENS1_21CollectiveEpilogueFwdINS6_IJS8_SA_S9_EEENS6_IJNS7_ILi1EEESI_SI_EEESC_SE_Li128ELb1ELb1ELb1ELb0EEENS1_36VarlenDynamicPersistentTileSchedulerILi128ELi80ELi128ELi128ELb1ELb1ELb0ELb1ELb1ELb1EEEEEEEEEvNT_6ParamsE,"ax",@progbits
	.align	128
.text._ZN7cutlass13device_kernelIN5flash19enable_sm80_to_sm89INS1_16FlashAttnFwdSm80INS1_25CollectiveMainloopFwdSm80ILi4ELi1ELb0EN4cute5tupleIJNS5_1CILi128EEENS7_ILi80EEENS7_ILi64EEEEEELi64ENS_10bfloat16_tEfNS_4arch4Sm80ELb1ELb0ELb1ELb1ELb0ELb1ELb1ELb1EEENS1_21CollectiveEpilogueFwdINS6_IJS8_SA_S9_EEENS6_IJNS7_ILi1EEESI_SI_EEESC_SE_Li128ELb1ELb1ELb1ELb0EEENS1_36VarlenDynamicPersistentTileSchedulerILi128ELi80ELi128ELi128ELb1ELb1ELb0ELb1ELb1ELb1EEEEEEEEEvNT_6ParamsE:
        .type           _ZN7cutlass13device_kernelIN5flash19enable_sm80_to_sm89INS1_16FlashAttnFwdSm80INS1_25CollectiveMainloopFwdSm80ILi4ELi1ELb0EN4cute5tupleIJNS5_1CILi128EEENS7_ILi80EEENS7_ILi64EEEEEELi64ENS_10bfloat16_tEfNS_4arch4Sm80ELb1ELb0ELb1ELb1ELb0ELb1ELb1ELb1EEENS1_21CollectiveEpilogueFwdINS6_IJS8_SA_S9_EEENS6_IJNS7_ILi1EEESI_SI_EEESC_SE_Li128ELb1ELb1ELb1ELb0EEENS1_36VarlenDynamicPersistentTileSchedulerILi128ELi80ELi128ELi128ELb1ELb1ELb0ELb1ELb1ELb1EEEEEEEEEvNT_6ParamsE,@function
        .size           _ZN7cutlass13device_kernelIN5flash19enable_sm80_to_sm89INS1_16FlashAttnFwdSm80INS1_25CollectiveMainloopFwdSm80ILi4ELi1ELb0EN4cute5tupleIJNS5_1CILi128EEENS7_ILi80EEENS7_ILi64EEEEEELi64ENS_10bfloat16_tEfNS_4arch4Sm80ELb1ELb0ELb1ELb1ELb0ELb1ELb1ELb1EEENS1_21CollectiveEpilogueFwdINS6_IJS8_SA_S9_EEENS6_IJNS7_ILi1EEESI_SI_EEESC_SE_Li128ELb1ELb1ELb1ELb0EEENS1_36VarlenDynamicPersistentTileSchedulerILi128ELi80ELi128ELi128ELb1ELb1ELb0ELb1ELb1ELb1EEEEEEEEEvNT_6ParamsE,(.L_x_26 - _ZN7cutlass13device_kernelIN5flash19enable_sm80_to_sm89INS1_16FlashAttnFwdSm80INS1_25CollectiveMainloopFwdSm80ILi4ELi1ELb0EN4cute5tupleIJNS5_1CILi128EEENS7_ILi80EEENS7_ILi64EEEEEELi64ENS_10bfloat16_tEfNS_4arch4Sm80ELb1ELb0ELb1ELb1ELb0ELb1ELb1ELb1EEENS1_21CollectiveEpilogueFwdINS6_IJS8_SA_S9_EEENS6_IJNS7_ILi1EEESI_SI_EEESC_SE_Li128ELb1ELb1ELb1ELb0EEENS1_36VarlenDynamicPersistentTileSchedulerILi128ELi80ELi128ELi128ELb1ELb1ELb0ELb1ELb1ELb1EEEEEEEEEvNT_6ParamsE)
        .other          _ZN7cutlass13device_kernelIN5flash19enable_sm80_to_sm89INS1_16FlashAttnFwdSm80INS1_25CollectiveMainloopFwdSm80ILi4ELi1ELb0EN4cute5tupleIJNS5_1CILi128EEENS7_ILi80EEENS7_ILi64EEEEEELi64ENS_10bfloat16_tEfNS_4arch4Sm80ELb1ELb0ELb1ELb1ELb0ELb1ELb1ELb1EEENS1_21CollectiveEpilogueFwdINS6_IJS8_SA_S9_EEENS6_IJNS7_ILi1EEESI_SI_EEESC_SE_Li128ELb1ELb1ELb1ELb0EEENS1_36VarlenDynamicPersistentTileSchedulerILi128ELi80ELi128ELi128ELb1ELb1ELb0ELb1ELb1ELb1EEEEEEEEEvNT_6ParamsE,@"STO_CUDA_ENTRY STV_DEFAULT"
_ZN7cutlass13device_kernelIN5flash19enable_sm80_to_sm89INS1_16FlashAttnFwdSm80INS1_25CollectiveMainloopFwdSm80ILi4ELi1ELb0EN4cute5tupleIJNS5_1CILi128EEENS7_ILi80EEENS7_ILi64EEEEEELi64ENS_10bfloat16_tEfNS_4arch4Sm80ELb1ELb0ELb1ELb1ELb0ELb1ELb1ELb1EEENS1_21CollectiveEpilogueFwdINS6_IJS8_SA_S9_EEENS6_IJNS7_ILi1EEESI_SI_EEESC_SE_Li128ELb1ELb1ELb1ELb0EEENS1_36VarlenDynamicPersistentTileSchedulerILi128ELi80ELi128ELi128ELb1ELb1ELb0ELb1ELb1ELb1EEEEEEEEEvNT_6ParamsE:
[----:B------:R-:W-:Y:S01]  /*0000*/  LDC R1, c[0x0][0x28] ;  /* 0x00000a00ff017b82 */ /* 0x000fe20000000800 */
[----:B------:R-:W-:Y:S05]  /*0010*/  EXIT ;  /* 0x000000000000794d */ /* 0x000fea0003800000 */
.L_x_8:
        /* <DEDUP_REMOVED lines=14> */
.L_x_26:


//--------------------- .text._ZN7cutlass13device_kernelIN5flash19enable_sm80_to_sm89INS1_16FlashAttnFwdSm80INS1_25CollectiveMainloopFwdSm80ILi4ELi1ELb0EN4cute5tupleIJNS5_1CILi128EEENS7_ILi112EEENS7_ILi64EEEEEELi64ENS_10bfloat16_tEfNS_4arch4Sm80ELb0ELb0ELb0ELb0ELb0ELb0ELb1ELb1EEENS1_21CollectiveEpilogueFwdINS6_IJS8_SA_S9_EEENS6_IJNS7_ILi1EEESI_SI_EEESC_SE_Li128ELb0ELb1ELb1ELb0EEENS1_19SingleTileSchedulerILb0ELb1ELb1ELi128EEEEEEEEEvNT_6ParamsE --------------------------
	.section	.text._ZN7cutlass13device_kernelIN5flash19enable_sm80_to_sm89INS1_16FlashAttnFwdSm80INS1_25CollectiveMainloopFwdSm80ILi4ELi1ELb0EN4cute5tupleIJNS5_1CILi128EEENS7_ILi112EEENS7_ILi64EEEEEELi64ENS_10bfloat16_tEfNS_4arch4Sm80ELb0ELb0ELb0ELb0ELb0ELb0ELb1ELb1EEENS1_21CollectiveEpilogueFwdINS6_IJS8_SA_S9_EEENS6_IJNS7_ILi1EEESI_SI_EEESC_SE_Li128ELb0ELb1ELb1ELb0EEENS1_19SingleTileSchedulerILb0ELb1ELb1ELi128EEEEEEEEEvNT_6ParamsE,"ax",@progbits
	.align	128
.text._ZN7cutlass13device_kernelIN5flash19enable_sm80_to_sm89INS1_16FlashAttnFwdSm80INS1_25CollectiveMainloopFwdSm80ILi4ELi1ELb0EN4cute5tupleIJNS5_1CILi128EEENS7_ILi112EEENS7_ILi64EEEEEELi64ENS_10bfloat16_tEfNS_4arch4Sm80ELb0ELb0ELb0ELb0ELb0ELb0ELb1ELb1EEENS1_21CollectiveEpilogueFwdINS6_IJS8_SA_S9_EEENS6_IJNS7_ILi1EEESI_SI_EEESC_SE_Li128ELb0ELb1ELb1ELb0EEENS1_19SingleTileSchedulerILb0ELb1ELb1ELi128EEEEEEEEEvNT_6ParamsE:
        .type           _ZN7cutlass13device_kernelIN5flash19enable_sm80_to_sm89INS1_16FlashAttnFwdSm80INS1_25CollectiveMainloopFwdSm80ILi4ELi1ELb0EN4cute5tupleIJNS5_1CILi128EEENS7_ILi112EEENS7_ILi64EEEEEELi64ENS_10bfloat16_tEfNS_4arch4Sm80ELb0ELb0ELb0ELb0ELb0ELb0ELb1ELb1EEENS1_21CollectiveEpilogueFwdINS6_IJS8_SA_S9_EEENS6_IJNS7_ILi1EEESI_SI_EEESC_SE_Li128ELb0ELb1ELb1ELb0EEENS1_19SingleTileSchedulerILb0ELb1ELb1ELi128EEEEEEEEEvNT_6ParamsE,@function
        .size           _ZN7cutlass13device_kernelIN5flash19enable_sm80_to_sm89INS1_16FlashAttnFwdSm80INS1_25CollectiveMainloopFwdSm80ILi4ELi1ELb0EN4cute5tupleIJNS5_1CILi128EEENS7_ILi112EEENS7_ILi64EEEEEELi64ENS_10bfloat16_tEfNS_4arch4Sm80ELb0ELb0ELb0ELb0ELb0ELb0ELb1ELb1EEENS1_21CollectiveEpilogueFwdINS6_IJS8_SA_S9_EEENS6_IJNS7_ILi1EEESI_SI_EEESC_SE_Li128ELb0ELb1ELb1ELb0EEENS1_19SingleTileSchedulerILb0ELb1ELb1ELi128EEEEEEEEEvNT_6ParamsE,(.L_x_27 - _ZN7cutlass13device_kernelIN5flash19enable_sm80_to_sm89INS1_16FlashAttnFwdSm80INS1_25CollectiveMainloopFwdSm80ILi4ELi1ELb0EN4cute5tupleIJNS5_1CILi128EEENS7_ILi112EEENS7_ILi64EEEEEELi64ENS_10bfloat16_tEfNS_4arch4Sm80ELb0ELb0ELb0ELb0ELb0ELb0ELb1ELb1EEENS1_21CollectiveEpilogueFwdINS6_IJS8_SA_S9_EEENS6_IJNS7_ILi1EEESI_SI_EEESC_SE_Li128ELb0ELb1ELb1ELb0EEENS1_19SingleTileSchedulerILb0ELb1ELb1ELi128EEEEEEEEEvNT_6ParamsE)
        .other          _ZN7cutlass13device_kernelIN5flash19enable_sm80_to_sm89INS1_16FlashAttnFwdSm80INS1_25CollectiveMainloopFwdSm80ILi4ELi1ELb0EN4cute5tupleIJNS5_1CILi128EEENS7_ILi112EEENS7_ILi64EEEEEELi64ENS_10bfloat16_tEfNS_4arch4Sm80ELb0ELb0ELb0ELb0ELb0ELb0ELb1ELb1EEENS1_21CollectiveEpilogueFwdINS6_IJS8_SA_S9_EEENS6_IJNS7_ILi1EEESI_SI_EEESC_SE_Li128ELb0ELb1ELb1ELb0EEENS1_19SingleTileSchedulerILb0ELb1ELb1ELi128EEEEEEEEEvNT_6ParamsE,@"STO_CUDA_ENTRY STV_DEFAULT"
_ZN7cutlass13device_kernelIN5flash19enable_sm80_to_sm89INS1_16FlashAttnFwdSm80INS1_25CollectiveMainloopFwdSm80ILi4ELi1ELb0EN4cute5tupleIJNS5_1CILi128EEENS7_ILi112EEENS7_ILi64EEEEEELi64ENS_10bfloat16_tEfNS_4arch4Sm80ELb0ELb0ELb0ELb0ELb0ELb0ELb1ELb1EEENS1_21CollectiveEpilogueFwdINS6_IJS8_SA_S9_EEENS6_IJNS7_ILi1EEESI_SI_EEESC_SE_Li128ELb0ELb1ELb1ELb0EEENS1_19SingleTileSchedulerILb0ELb1ELb1ELi128EEEEEEEEEvNT_6ParamsE:
[----:B------:R-:W-:Y:S01]  /*0000*/  LDC R1, c[0x0][0x28] ;  /* 0x00000a00ff017b82 */ /* 0x000fe20000000800 */
[----:B------:R-:W-:Y:S05]  /*0010*/  EXIT ;  /* 0x000000000000794d */ /* 0x000fea0003800000 */
.L_x_9:
        /* <DEDUP_REMOVED lines=14> */
.L_x_27:


//--------------------- .text._ZN7cutlass13device_kernelIN5flash19enable_sm80_to_sm89INS1_16FlashAttnFwdSm80INS1_25CollectiveMainloopFwdSm80ILi4ELi1ELb0EN4cute5tupleIJNS5_1CILi128EEENS7_ILi80EEENS7_ILi64EEEEEELi64ENS_10bfloat16_tEfNS_4arch4Sm80ELb0ELb0ELb0ELb1ELb0ELb0ELb1ELb1EEENS1_21CollectiveEpilogueFwdINS6_IJS8_SA_S9_EEENS6_IJNS7_ILi1EEESI_SI_EEESC_SE_Li128ELb1ELb1ELb1ELb0EEENS1_36VarlenDynamicPersistentTileSchedulerILi128ELi80ELi128ELi128ELb1ELb1ELb0ELb0ELb1ELb1EEEEEEEEEvNT_6ParamsE --------------------------
	.section	.text._ZN7cutlass13device_kernelIN5flash19enable_sm80_to_sm89INS1_16FlashAttnFwdSm80INS1_25CollectiveMainloopFwdSm80ILi4ELi1ELb0EN4cute5tupleIJNS5_1CILi128EEENS7_ILi80EEENS7_ILi64EEEEEELi64ENS_10bfloat16_tEfNS_4arch4Sm80ELb0ELb0ELb0ELb1ELb0ELb0ELb1ELb1EEENS1_21CollectiveEpilogueFwdINS6_IJS8_SA_S9_EEENS6_IJNS7_ILi1EEESI_SI_EEESC_SE_Li128ELb1ELb1ELb1ELb0EEENS1_36VarlenDynamicPersistentTileSchedulerILi128ELi80ELi128ELi128ELb1ELb1ELb0ELb0ELb1ELb1EEEEEEEEEvNT_6ParamsE,"ax",@progbits
	.align	128
.text._ZN7cutlass13device_kernelIN5flash19enable_sm80_to_sm89INS1_16FlashAttnFwdSm80INS1_25CollectiveMainloopFwdSm80ILi4ELi1ELb0EN4cute5tupleIJNS5_1CILi128EEENS7_ILi80EEENS7_ILi64EEEEEELi64ENS_10bfloat16_tEfNS_4arch4Sm80ELb0ELb0ELb0ELb1ELb0ELb0ELb1ELb1EEENS1_21CollectiveEpilogueFwdINS6_IJS8_SA_S9_EEENS6_IJNS7_ILi1EEESI_SI_EEESC_SE_Li128ELb1ELb1ELb1ELb0EEENS1_36VarlenDynamicPersistentTileSchedulerILi128ELi80ELi128ELi128ELb1ELb1ELb0ELb0ELb1ELb1EEEEEEEEEvNT_6ParamsE:
        .type           _ZN7cutlass13device_kernelIN5flash19enable_sm80_to_sm89INS1_16FlashAttnFwdSm80INS1_25CollectiveMainloopFwdSm80ILi4ELi1ELb0EN4cute5tupleIJNS5_1CILi128EEENS7_ILi80EEENS7_ILi64EEEEEELi64ENS_10bfloat16_tEfNS_4arch4Sm80ELb0ELb0ELb0ELb1ELb0ELb0ELb1ELb1EEENS1_21CollectiveEpilogueFwdINS6_IJS8_SA_S9_EEENS6_IJNS7_ILi1EEESI_SI_EEESC_SE_Li128ELb1ELb1ELb1ELb0EEENS1_36VarlenDynamicPersistentTileSchedulerILi128ELi80ELi128ELi128ELb1ELb1ELb0ELb0ELb1ELb1EEEEEEEEEvNT_6ParamsE,@function
        .size           _ZN7cutlass13device_kernelIN5flash19enable_sm80_to_sm89INS1_16FlashAttnFwdSm80INS1_25CollectiveMainloopFwdSm80ILi4ELi1ELb0EN4cute5tupleIJNS5_1CILi128EEENS7_ILi80EEENS7_ILi64EEEEEELi64ENS_10bfloat16_tEfNS_4arch4Sm80ELb0ELb0ELb0ELb1ELb0ELb0ELb1ELb1EEENS1_21CollectiveEpilogueFwdINS6_IJS8_SA_S9_EEENS6_IJNS7_ILi1EEESI_SI_EEESC_SE_Li128ELb1ELb1ELb1ELb0EEENS1_36VarlenDynamicPersistentTileSchedulerILi128ELi80ELi128ELi128ELb1ELb1ELb0ELb0ELb1ELb1EEEEEEEEEvNT_6ParamsE,(.L_x_28 - _ZN7cutlass13device_kernelIN5flash19enable_sm80_to_sm89INS1_16FlashAttnFwdSm80INS1_25CollectiveMainloopFwdSm80ILi4ELi1ELb0EN4cute5tupleIJNS5_1CILi128EEENS7_ILi80EEENS7_ILi64EEEEEELi64ENS_10bfloat16_tEfNS_4arch4Sm80ELb0ELb0ELb0ELb1ELb0ELb0ELb1ELb1EEENS1_21CollectiveEpilogueFwdINS6_IJS8_SA_S9_EEENS6_IJNS7_ILi1EEESI_SI_EEESC_SE_Li128ELb1ELb1ELb1ELb0EEENS1_36VarlenDynamicPersistentTileSchedulerILi128ELi80ELi128ELi128ELb1ELb1ELb0ELb0ELb1ELb1EEEEEEEEEvNT_6ParamsE)
        .other          _ZN7cutlass13device_kernelIN5flash19enable_sm80_to_sm89INS1_16FlashAttnFwdSm80INS1_25CollectiveMainloopFwdSm80ILi4ELi1ELb0EN4cute5tupleIJNS5_1CILi128EEENS7_ILi80EEENS7_ILi64EEEEEELi64ENS_10bfloat16_tEfNS_4arch4Sm80ELb0ELb0ELb0ELb1ELb0ELb0ELb1ELb1EEENS1_21CollectiveEpilogueFwdINS6_IJS8_SA_S9_EEENS6_IJNS7_ILi1EEESI_SI_EEESC_SE_Li128ELb1ELb1ELb1ELb0EEENS1_36VarlenDynamicPersistentTileSchedulerILi128ELi80ELi128ELi128ELb1ELb1ELb0ELb0ELb1ELb1EEEEEEEEEvNT_6ParamsE,@"STO_CUDA_ENTRY STV_DEFAULT"
_ZN7cutlass13device_kernelIN5flash19enable_sm80_to_sm89INS1_16FlashAttnFwdSm80INS1_25CollectiveMainloopFwdSm80ILi4ELi1ELb0EN4cute5tupleIJNS5_1CILi128EEENS7_ILi80EEENS7_ILi64EEEEEELi64ENS_10bfloat16_tEfNS_4arch4Sm80ELb0ELb0ELb0ELb1ELb0ELb0ELb1ELb1EEENS1_21CollectiveEpilogueFwdINS6_IJS8_SA_S9_EEENS6_IJNS7_ILi1EEESI_SI_EEESC_SE_Li128ELb1ELb1ELb1ELb0EEENS1_36VarlenDynamicPersistentTileSchedulerILi128ELi80ELi128ELi128ELb1ELb1ELb0ELb0ELb1ELb1EEEEEEEEEvNT_6ParamsE:
[----:B------:R-:W-:Y:S01]  /*0000*/  LDC R1, c[0x0][0x28] ;  /* 0x00000a00ff017b82 */ /* 0x000fe20000000800 */
[----:B------:R-:W-:Y:S05]  /*0010*/  EXIT ;  /* 0x000000000000794d */ /* 0x000fea0003800000 */
.L_x_10:
        /* <DEDUP_REMOVED lines=14> */
.L_x_28:


//--------------------- .text._ZN7cutlass13device_kernelIN5flash19enable_sm80_to_sm89INS1_16FlashAttnFwdSm80INS1_25CollectiveMainloopFwdSm80ILi4ELi1ELb0EN4cute5tupleIJNS5_1CILi128EEENS7_ILi80EEENS7_ILi64EEEEEELi64ENS_10bfloat16_tEfNS_4arch4Sm80ELb0ELb0ELb0ELb1ELb0ELb1ELb1ELb1EEENS1_21CollectiveEpilogueFwdINS6_IJS8_SA_S9_EEENS6_IJNS7_ILi1EEESI_SI_EEESC_SE_Li128ELb1ELb1ELb1ELb0EEENS1_36VarlenDynamicPersistentTileSchedulerILi128ELi80ELi128ELi128ELb1ELb1ELb0ELb0ELb1ELb1EEEEEEEEEvNT_6ParamsE --------------------------
	.section	.text._ZN7cutlass13device_kernelIN5flash19enable_sm80_to_sm89INS1_16FlashAttnFwdSm80INS1_25CollectiveMainloopFwdSm80ILi4ELi1ELb0EN4cute5tupleIJNS5_1CILi128EEENS7_ILi80EEENS7_ILi64EEEEEELi64ENS_10bfloat16_tEfNS_4arch4Sm80ELb0ELb0ELb0ELb1ELb0ELb1ELb1ELb1EEENS1_21CollectiveEpilogueFwdINS6_IJS8_SA_S9_EEENS6_IJNS7_ILi1EEESI_SI_EEESC_SE_Li128ELb1ELb1ELb1ELb0EEENS1_36VarlenDynamicPersistentTileSchedulerILi128ELi80ELi128ELi128ELb1ELb1ELb0ELb0ELb1ELb1EEEEEEEEEvNT_6ParamsE,"ax",@progbits
	.align	128
.text._ZN7cutlass13device_kernelIN5flash19enable_sm80_to_sm89INS1_16FlashAttnFwdSm80INS1_25CollectiveMainloopFwdSm80ILi4ELi1ELb0EN4cute5tupleIJNS5_1CILi128EEENS7_ILi80EEENS7_ILi64EEEEEELi64ENS_10bfloat16_tEfNS_4arch4Sm80ELb0ELb0ELb0ELb1ELb0ELb1ELb1ELb1EEENS1_21CollectiveEpilogueFwdINS6_IJS8_SA_S9_EEENS6_IJNS7_ILi1EEESI_SI_EEESC_SE_Li128ELb1ELb1ELb1ELb0EEENS1_36VarlenDynamicPersistentTileSchedulerILi128ELi80ELi128ELi128ELb1ELb1ELb0ELb0ELb1ELb1EEEEEEEEEvNT_6ParamsE:
        .type           _ZN7cutlass13device_kernelIN5flash19enable_sm80_to_sm89INS1_16FlashAttnFwdSm80INS1_25CollectiveMainloopFwdSm80ILi4ELi1ELb0EN4cute5tupleIJNS5_1CILi128EEENS7_ILi80EEENS7_ILi64EEEEEELi64ENS_10bfloat16_tEfNS_4arch4Sm80ELb0ELb0ELb0ELb1ELb0ELb1ELb1ELb1EEENS1_21CollectiveEpilogueFwdINS6_IJS8_SA_S9_EEENS6_IJNS7_ILi1EEESI_SI_EEESC_SE_Li128ELb1ELb1ELb1ELb0EEENS1_36VarlenDynamicPersistentTileSchedulerILi128ELi80ELi128ELi128ELb1ELb1ELb0ELb0ELb1ELb1EEEEEEEEEvNT_6ParamsE,@function
        .size           _ZN7cutlass13device_kernelIN5flash19enable_sm80_to_sm89INS1_16FlashAttnFwdSm80INS1_25CollectiveMainloopFwdSm80ILi4ELi1ELb0EN4cute5tupleIJNS5_1CILi128EEENS7_ILi80EEENS7_ILi64EEEEEELi64ENS_10bfloat16_tEfNS_4arch4Sm80ELb0ELb0ELb0ELb1ELb0ELb1ELb1ELb1EEENS1_21CollectiveEpilogueFwdINS6_IJS8_SA_S9_EEENS6_IJNS7_ILi1EEESI_SI_EEESC_SE_Li128ELb1ELb1ELb1ELb0EEENS1_36VarlenDynamicPersistentTileSchedulerILi128ELi80ELi128ELi128ELb1ELb1ELb0ELb0ELb1ELb1EEEEEEEEEvNT_6ParamsE,(.L_x_29 - _ZN7cutlass13device_kernelIN5flash19enable_sm80_to_sm89INS1_16FlashAttnFwdSm80INS1_25CollectiveMainloopFwdSm80ILi4ELi1ELb0EN4cute5tupleIJNS5_1CILi128EEENS7_ILi80EEENS7_ILi64EEEEEELi64ENS_10bfloat16_tEfNS_4arch4Sm80ELb0ELb0ELb0ELb1ELb0ELb1ELb1ELb1EEENS1_21CollectiveEpilogueFwdINS6_IJS8_SA_S9_EEENS6_IJNS7_ILi1EEESI_SI_EEESC_SE_Li128ELb1ELb1ELb1ELb0EEENS1_36VarlenDynamicPersistentTileSchedulerILi128ELi80ELi128ELi128ELb1ELb1ELb0ELb0ELb1ELb1EEEEEEEEEvNT_6ParamsE)
        .other          _ZN7cutlass13device_kernelIN5flash19enable_sm80_to_sm89INS1_16FlashAttnFwdSm80INS1_25CollectiveMainloopFwdSm80ILi4ELi1ELb0EN4cute5tupleIJNS5_1CILi128EEENS7_ILi80EEENS7_ILi64EEEEEELi64ENS_10bfloat16_tEfNS_4arch4Sm80ELb0ELb0ELb0ELb1ELb0ELb1ELb1ELb1EEENS1_21CollectiveEpilogueFwdINS6_IJS8_SA_S9_EEENS6_IJNS7_ILi1EEESI_SI_EEESC_SE_Li128ELb1ELb1ELb1ELb0EEENS1_36VarlenDynamicPersistentTileSchedulerILi128ELi80ELi128ELi128ELb1ELb1ELb0ELb0ELb1ELb1EEEEEEEEEvNT_6ParamsE,@"STO_CUDA_ENTRY STV_DEFAULT"
_ZN7cutlass13device_kernelIN5flash19enable_sm80_to_sm89INS1_16FlashAttnFwdSm80INS1_25CollectiveMainloopFwdSm80ILi4ELi1ELb0EN4cute5tupleIJNS5_1CILi128EEENS7_ILi80EEENS7_ILi64EEEEEELi64ENS_10bfloat16_tEfNS_4arch4Sm80ELb0ELb0ELb0ELb1ELb0ELb1ELb1ELb1EEENS1_21CollectiveEpilogueFwdINS6_IJS8_SA_S9_EEENS6_IJNS7_ILi1EEESI_SI_EEESC_SE_Li128ELb1ELb1ELb1ELb0EEENS1_36VarlenDynamicPersistentTileSchedulerILi128ELi80ELi128ELi128ELb1ELb1ELb0ELb0ELb1ELb1EEEEEEEEEvNT_6ParamsE:
[----:B------:R-:W-:Y:S01]  /*0000*/  LDC R1, c[0x0][0x28] ;  /* 0x00000a00ff017b82 */ /* 0x000fe20000000800 */
[----:B------:R-:W-:Y:S05]  /*0010*/  EXIT ;  /* 0x000000000000794d */ /* 0x000fea0003800000 */
.L_x_11:
        /* <DEDUP_REMOVED lines=14> */
.L_x_29:


//--------------------- .text._ZN7cutlass13device_kernelIN5flash19enable_sm80_to_sm89INS1_16FlashAttnFwdSm80INS1_25CollectiveMainloopFwdSm80ILi4ELi1ELb0EN4cute5tupleIJNS5_1CILi128EEENS7_ILi96EEENS7_ILi64EEEEEELi64ENS_10bfloat16_tEfNS_4arch4Sm80ELb0ELb1ELb0ELb0ELb0ELb0ELb1ELb1EEENS1_21CollectiveEpilogueFwdINS6_IJS8_SA_S9_EEENS6_IJNS7_ILi1EEESI_SI_EEESC_SE_Li128ELb0ELb1ELb1ELb0EEENS1_19SingleTileSchedulerILb0ELb1ELb1ELi128EEEEEEEEEvNT_6ParamsE --------------------------
	.section	.text._ZN7cutlass13device_kernelIN5flash19enable_sm80_to_sm89INS1_16FlashAttnFwdSm80INS1_25CollectiveMainloopFwdSm80ILi4ELi1ELb0EN4cute5tupleIJNS5_1CILi128EEENS7_ILi96EEENS7_ILi64EEEEEELi64ENS_10bfloat16_tEfNS_4arch4Sm80ELb0ELb1ELb0ELb0ELb0ELb0ELb1ELb1EEENS1_21CollectiveEpilogueFwdINS6_IJS8_SA_S9_EEENS6_IJNS7_ILi1EEESI_SI_EEESC_SE_Li128ELb0ELb1ELb1ELb0EEENS1_19SingleTileSchedulerILb0ELb1ELb1ELi128EEEEEEEEEvNT_6ParamsE,"ax",@progbits
	.align	128
.text._ZN7cutlass13device_kernelIN5flash19enable_sm80_to_sm89INS1_16FlashAttnFwdSm80INS1_25CollectiveMainloopFwdSm80ILi4ELi1ELb0EN4cute5tupleIJNS5_1CILi128EEENS7_ILi96EEENS7_ILi64EEEEEELi64ENS_10bfloat16_tEfNS_4arch4Sm80ELb0ELb1ELb0ELb0ELb0ELb0ELb1ELb1EEENS1_21CollectiveEpilogueFwdINS6_IJS8_SA_S9_EEENS6_IJNS7_ILi1EEESI_SI_EEESC_SE_Li128ELb0ELb1ELb1ELb0EEENS1_19SingleTileSchedulerILb0ELb1ELb1ELi128EEEEEEEEEvNT_6ParamsE:
        .type           _ZN7cutlass13device_kernelIN5flash19enable_sm80_to_sm89INS1_16FlashAttnFwdSm80INS1_25CollectiveMainloopFwdSm80ILi4ELi1ELb0EN4cute5tupleIJNS5_1CILi128EEENS7_ILi96EEENS7_ILi64EEEEEELi64ENS_10bfloat16_tEfNS_4arch4Sm80ELb0ELb1ELb0ELb0ELb0ELb0ELb1ELb1EEENS1_21CollectiveEpilogueFwdINS6_IJS8_SA_S9_EEENS6_IJNS7_ILi1EEESI_SI_EEESC_SE_Li128ELb0ELb1ELb1ELb0EEENS1_19SingleTileSchedulerILb0ELb1ELb1ELi128EEEEEEEEEvNT_6ParamsE,@function
        .size           _ZN7cutlass13device_kernelIN5flash19enable_sm80_to_sm89INS1_16FlashAttnFwdSm80INS1_25CollectiveMainloopFwdSm80ILi4ELi1ELb0EN4cute5tupleIJNS5_1CILi128EEENS7_ILi96EEENS7_ILi64EEEEEELi64ENS_10bfloat16_tEfNS_4arch4Sm80ELb0ELb1ELb0ELb0ELb0ELb0ELb1ELb1EEENS1_21CollectiveEpilogueFwdINS6_IJS8_SA_S9_EEENS6_IJNS7_ILi1EEESI_SI_EEESC_SE_Li128ELb0ELb1ELb1ELb0EEENS1_19SingleTileSchedulerILb0ELb1ELb1ELi128EEEEEEEEEvNT_6ParamsE,(.L_x_30 - _ZN7cutlass13device_kernelIN5flash19enable_sm80_to_sm89INS1_16FlashAttnFwdSm80INS1_25CollectiveMainloopFwdSm80ILi4ELi1ELb0EN4cute5tupleIJNS5_1CILi128EEENS7_ILi96EEENS7_ILi64EEEEEELi64ENS_10bfloat16_tEfNS_4arch4Sm80ELb0ELb1ELb0ELb0ELb0ELb0ELb1ELb1EEENS1_21CollectiveEpilogueFwdINS6_IJS8_SA_S9_EEENS6_IJNS7_ILi1EEESI_SI_EEESC_SE_Li128ELb0ELb1ELb1ELb0EEENS1_19SingleTileSchedulerILb0ELb1ELb1ELi128EEEEEEEEEvNT_6ParamsE)
        .other          _ZN7cutlass13device_kernelIN5flash19enable_sm80_to_sm89INS1_16FlashAttnFwdSm80INS1_25CollectiveMainloopFwdSm80ILi4ELi1ELb0EN4cute5tupleIJNS5_1CILi128EEENS7_ILi96EEENS7_ILi64EEEEEELi64ENS_10bfloat16_tEfNS_4arch4Sm80ELb0ELb1ELb0ELb0ELb0ELb0ELb1ELb1EEENS1_21CollectiveEpilogueFwdINS6_IJS8_SA_S9_EEENS6_IJNS7_ILi1EEESI_SI_EEESC_SE_Li128ELb0ELb1ELb1ELb0EEENS1_19SingleTileSchedulerILb0ELb1ELb1ELi128EEEEEEEEEvNT_6ParamsE,@"STO_CUDA_ENTRY STV_DEFAULT"
_ZN7cutlass13device_kernelIN5flash19enable_sm80_to_sm89INS1_16FlashAttnFwdSm80INS1_25CollectiveMainloopFwdSm80ILi4ELi1ELb0EN4cute5tupleIJNS5_1CILi128EEENS7_ILi96EEENS7_ILi64EEEEEELi64ENS_10bfloat16_tEfNS_4arch4Sm80ELb0ELb1ELb0ELb0ELb0ELb0ELb1ELb1EEENS1_21CollectiveEpilogueFwdINS6_IJS8_SA_S9_EEENS6_IJNS7_ILi1EEESI_SI_EEESC_SE_Li128ELb0ELb1ELb1ELb0EEENS1_19SingleTileSchedulerILb0ELb1ELb1ELi128EEEEEEEEEvNT_6ParamsE:
[----:B------:R-:W-:Y:S01]  /*0000*/  LDC R1, c[0x0][0x28] ;  /* 0x00000a00ff017b82 */ /* 0x000fe20000000800 */
[----:B------:R-:W-:Y:S05]  /*0010*/  EXIT ;  /* 0x000000000000794d */ /* 0x000fea0003800000 */
.L_x_12:
        /* <DEDUP_REMOVED lines=14> */
.L_x_30:


//--------------------- .text._ZN7cutlass13device_kernelIN5flash19enable_sm80_to_sm89INS1_16FlashAttnFwdSm80INS1_25CollectiveMainloopFwdSm80ILi4ELi1ELb0EN4cute5tupleIJNS5_1CILi128EEENS7_ILi80EEENS7_ILi64EEEEEELi64ENS_10bfloat16_tEfNS_4arch4Sm80ELb0ELb1ELb0ELb1ELb0ELb0ELb1ELb1EEENS1_21CollectiveEpilogueFwdINS6_IJS8_SA_S9_EEENS6_IJNS7_ILi1EEESI_SI_EEESC_SE_Li128ELb1ELb1ELb1ELb0EEENS1_36VarlenDynamicPersistentTileSchedulerILi128ELi80ELi128ELi128ELb1ELb1ELb0ELb1ELb0ELb1EEEEEEEEEvNT_6ParamsE --------------------------
	.section	.text._ZN7cutlass13device_kernelIN5flash19enable_sm80_to_sm89INS1_16FlashAttnFwdSm80INS1_25CollectiveMainloopFwdSm80ILi4ELi1ELb0EN4cute5tupleIJNS5_1CILi128EEENS7_ILi80EEENS7_ILi64EEEEEELi64ENS_10bfloat16_tEfNS_4arch4Sm80ELb0ELb1ELb0ELb1ELb0ELb0ELb1ELb1EEENS1_21CollectiveEpilogueFwdINS6_IJS8_SA_S9_EEENS6_IJNS7_ILi1EEESI_SI_EEESC_SE_Li128ELb1ELb1ELb1ELb0EEENS1_36VarlenDynamicPersistentTileSchedulerILi128ELi80ELi128ELi128ELb1ELb1ELb0ELb1ELb0ELb1EEEEEEEEEvNT_6ParamsE,"ax",@progbits
	.align	128
.text._ZN7cutlass13device_kernelIN5flash19enable_sm80_to_sm89INS1_16FlashAttnFwdSm80INS1_25CollectiveMainloopFwdSm80ILi4ELi1ELb0EN4cute5tupleIJNS5_1CILi128EEENS7_ILi80EEENS7_ILi64EEEEEELi64ENS_10bfloat16_tEfNS_4arch4Sm80ELb0ELb1ELb0ELb1ELb0ELb0ELb1ELb1EEENS1_21CollectiveEpilogueFwdINS6_IJS8_SA_S9_EEENS6_IJNS7_ILi1EEESI_SI_EEESC_SE_Li128ELb1ELb1ELb1ELb0EEENS1_36VarlenDynamicPersistentTileSchedulerILi128ELi80ELi128ELi128ELb1ELb1ELb0ELb1ELb0ELb1EEEEEEEEEvNT_6ParamsE:
        .type           _ZN7cutlass13device_kernelIN5flash19enable_sm80_to_sm89INS1_16FlashAttnFwdSm80INS1_25CollectiveMainloopFwdSm80ILi4ELi1ELb0EN4cute5tupleIJNS5_1CILi128EEENS7_ILi80EEENS7_ILi64EEEEEELi64ENS_10bfloat16_tEfNS_4arch4Sm80ELb0ELb1ELb0ELb1ELb0ELb0ELb1ELb1EEENS1_21CollectiveEpilogueFwdINS6_IJS8_SA_S9_EEENS6_IJNS7_ILi1EEESI_SI_EEESC_SE_Li128ELb1ELb1ELb1ELb0EEENS1_36VarlenDynamicPersistentTileSchedulerILi128ELi80ELi128ELi128ELb1ELb1ELb0ELb1ELb0ELb1EEEEEEEEEvNT_6ParamsE,@function
        .size           _ZN7cutlass13device_kernelIN5flash19enable_sm80_to_sm89INS1_16FlashAttnFwdSm80INS1_25CollectiveMainloopFwdSm80ILi4ELi1ELb0EN4cute5tupleIJNS5_1CILi128EEENS7_ILi80EEENS7_ILi64EEEEEELi64ENS_10bfloat16_tEfNS_4arch4Sm80ELb0ELb1ELb0ELb1ELb0ELb0ELb1ELb1EEENS1_21CollectiveEpilogueFwdINS6_IJS8_SA_S9_EEENS6_IJNS7_ILi1EEESI_SI_EEESC_SE_Li128ELb1ELb1ELb1ELb0EEENS1_36VarlenDynamicPersistentTileSchedulerILi128ELi80ELi128ELi128ELb1ELb1ELb0ELb1ELb0ELb1EEEEEEEEEvNT_6ParamsE,(.L_x_31 - _ZN7cutlass13device_kernelIN5flash19enable_sm80_to_sm89INS1_16FlashAttnFwdSm80INS1_25CollectiveMainloopFwdSm80ILi4ELi1ELb0EN4cute5tupleIJNS5_1CILi128EEENS7_ILi80EEENS7_ILi64EEEEEELi64ENS_10bfloat16_tEfNS_4arch4Sm80ELb0ELb1ELb0ELb1ELb0ELb0ELb1ELb1EEENS1_21CollectiveEpilogueFwdINS6_IJS8_SA_S9_EEENS6_IJNS7_ILi1EEESI_SI_EEESC_SE_Li128ELb1ELb1ELb1ELb0EEENS1_36VarlenDynamicPersistentTileSchedulerILi128ELi80ELi128ELi128ELb1ELb1ELb0ELb1ELb0ELb1EEEEEEEEEvNT_6ParamsE)
        .other          _ZN7cutlass13device_kernelIN5flash19enable_sm80_to_sm89INS1_16FlashAttnFwdSm80INS1_25CollectiveMainloopFwdSm80ILi4ELi1ELb0EN4cute5tupleIJNS5_1CILi128EEENS7_ILi80EEENS7_ILi64EEEEEELi64ENS_10bfloat16_tEfNS_4arch4Sm80ELb0ELb1ELb0ELb1ELb0ELb0ELb1ELb1EEENS1_21CollectiveEpilogueFwdINS6_IJS8_SA_S9_EEENS6_IJNS7_ILi1EEESI_SI_EEESC_SE_Li128ELb1ELb1ELb1ELb0EEENS1_36VarlenDynamicPersistentTileSchedulerILi128ELi80ELi128ELi128ELb1ELb1ELb0ELb1ELb0ELb1EEEEEEEEEvNT_6ParamsE,@"STO_CUDA_ENTRY STV_DEFAULT"
_ZN7cutlass13device_kernelIN5flash19enable_sm80_to_sm89INS1_16FlashAttnFwdSm80INS1_25CollectiveMainloopFwdSm80ILi4ELi1ELb0EN4cute5tupleIJNS5_1CILi128EEENS7_ILi80EEENS7_ILi64EEEEEELi64ENS_10bfloat16_tEfNS_4arch4Sm80ELb0ELb1ELb0ELb1ELb0ELb0ELb1ELb1EEENS1_21CollectiveEpilogueFwdINS6_IJS8_SA_S9_EEENS6_IJNS7_ILi1EEESI_SI_EEESC_SE_Li128ELb1ELb1ELb1ELb0EEENS1_36VarlenDynamicPersistentTileSchedulerILi128ELi80ELi128ELi128ELb1ELb1ELb0ELb1ELb0ELb1EEEEEEEEEvNT_6ParamsE:
[----:B------:R-:W-:Y:S01]  /*0000*/  LDC R1, c[0x0][0x28] ;  /* 0x00000a00ff017b82 */ /* 0x000fe20000000800 */
[----:B------:R-:W-:Y:S05]  /*0010*/  EXIT ;  /* 0x000000000000794d */ /* 0x000fea0003800000 */
.L_x_13:
        /* <DEDUP_REMOVED lines=14> */
.L_x_31:


//--------------------- .text._ZN7cutlass13device_kernelIN5flash19enable_sm80_to_sm89INS1_16FlashAttnFwdSm80INS1_25CollectiveMainloopFwdSm80ILi4ELi1ELb0EN4cute5tupleIJNS5_1CILi128EEENS7_ILi80EEENS7_ILi64EEEEEELi64ENS_10bfloat16_tEfNS_4arch4Sm80ELb0ELb1ELb0ELb1ELb0ELb1ELb1ELb1EEENS1_21CollectiveEpilogueFwdINS6_IJS8_SA_S9_EEENS6_IJNS7_ILi1EEESI_SI_EEESC_SE_Li128ELb1ELb1ELb1ELb0EEENS1_36VarlenDynamicPersistentTileSchedulerILi128ELi80ELi128ELi128ELb1ELb1ELb0ELb1ELb0ELb1EEEEEEEEEvNT_6ParamsE --------------------------
	.section	.text._ZN7cutlass13device_kernelIN5flash19enable_sm80_to_sm89INS1_16FlashAttnFwdSm80INS1_25CollectiveMainloopFwdSm80ILi4ELi1ELb0EN4cute5tupleIJNS5_1CILi128EEENS7_ILi80EEENS7_ILi64EEEEEELi64ENS_10bfloat16_tEfNS_4arch4Sm80ELb0ELb1ELb0ELb1ELb0ELb1ELb1ELb1EEENS1_21CollectiveEpilogueFwdINS6_IJS8_SA_S9_EEENS6_IJNS7_ILi1EEESI_SI_EEESC_SE_Li128ELb1ELb1ELb1ELb0EEENS1_36VarlenDynamicPersistentTileSchedulerILi128ELi80ELi128ELi128ELb1ELb1ELb0ELb1ELb0ELb1EEEEEEEEEvNT_6ParamsE,"ax",@progbits
	.align	128
.text._ZN7cutlass13device_kernelIN5flash19enable_sm80_to_sm89INS1_16FlashAttnFwdSm80INS1_25CollectiveMainloopFwdSm80ILi4ELi1ELb0EN4cute5tupleIJNS5_1CILi128EEENS7_ILi80EEENS7_ILi64EEEEEELi64ENS_10bfloat16_tEfNS_4arch4Sm80ELb0ELb1ELb0ELb1ELb0ELb1ELb1ELb1EEENS1_21CollectiveEpilogueFwdINS6_IJS8_SA_S9_EEENS6_IJNS7_ILi1EEESI_SI_EEESC_SE_Li128ELb1ELb1ELb1ELb0EEENS1_36VarlenDynamicPersistentTileSchedulerILi128ELi80ELi128ELi128ELb1ELb1ELb0ELb1ELb0ELb1EEEEEEEEEvNT_6ParamsE:
        .type           _ZN7cutlass13device_kernelIN5flash19enable_sm80_to_sm89INS1_16FlashAttnFwdSm80INS1_25CollectiveMainloopFwdSm80ILi4ELi1ELb0EN4cute5tupleIJNS5_1CILi128EEENS7_ILi80EEENS7_ILi64EEEEEELi64ENS_10bfloat16_tEfNS_4arch4Sm80ELb0ELb1ELb0ELb1ELb0ELb1ELb1ELb1EEENS1_21CollectiveEpilogueFwdINS6_IJS8_SA_S9_EEENS6_IJNS7_ILi1EEESI_SI_EEESC_SE_Li128ELb1ELb1ELb1ELb0EEENS1_36VarlenDynamicPersistentTileSchedulerILi128ELi80ELi128ELi128ELb1ELb1ELb0ELb1ELb0ELb1EEEEEEEEEvNT_6ParamsE,@function
        .size           _ZN7cutlass13device_kernelIN5flash19enable_sm80_to_sm89INS1_16FlashAttnFwdSm80INS1_25CollectiveMainloopFwdSm80ILi4ELi1ELb0EN4cute5tupleIJNS5_1CILi128EEENS7_ILi80EEENS7_ILi64EEEEEELi64ENS_10bfloat16_tEfNS_4arch4Sm80ELb0ELb1ELb0ELb1ELb0ELb1ELb1ELb1EEENS1_21CollectiveEpilogueFwdINS6_IJS8_SA_S9_EEENS6_IJNS7_ILi1EEESI_SI_EEESC_SE_Li128ELb1ELb1ELb1ELb0EEENS1_36VarlenDynamicPersistentTileSchedulerILi128ELi80ELi128ELi128ELb1ELb1ELb0ELb1ELb0ELb1EEEEEEEEEvNT_6ParamsE,(.L_x_32 - _ZN7cutlass13device_kernelIN5flash19enable_sm80_to_sm89INS1_16FlashAttnFwdSm80INS1_25CollectiveMainloopFwdSm80ILi4ELi1ELb0EN4cute5tupleIJNS5_1CILi128EEENS7_ILi80EEENS7_ILi64EEEEEELi64ENS_10bfloat16_tEfNS_4arch4Sm80ELb0ELb1ELb0ELb1ELb0ELb1ELb1ELb1EEENS1_21CollectiveEpilogueFwdINS6_IJS8_SA_S9_EEENS6_IJNS7_ILi1EEESI_SI_EEESC_SE_Li128ELb1ELb1ELb1ELb0EEENS1_36VarlenDynamicPersistentTileSchedulerILi128ELi80ELi128ELi128ELb1ELb1ELb0ELb1ELb0ELb1EEEEEEEEEvNT_6ParamsE)
        .other          _ZN7cutlass13device_kernelIN5flash19enable_sm80_to_sm89INS1_16FlashAttnFwdSm80INS1_25CollectiveMainloopFwdSm80ILi4ELi1ELb0EN4cute5tupleIJNS5_1CILi128EEENS7_ILi80EEENS7_ILi64EEEEEELi64ENS_10bfloat16_tEfNS_4arch4Sm80ELb0ELb1ELb0ELb1ELb0ELb1ELb1ELb1EEENS1_21CollectiveEpilogueFwdINS6_IJS8_SA_S9_EEENS6_IJNS7_ILi1EEESI_SI_EEESC_SE_Li128ELb1ELb1ELb1ELb0EEENS1_36VarlenDynamicPersistentTileSchedulerILi128ELi80ELi128ELi128ELb1ELb1ELb0ELb1ELb0ELb1EEEEEEEEEvNT_6ParamsE,@"STO_CUDA_ENTRY STV_DEFAULT"
_ZN7cutlass13device_kernelIN5flash19enable_sm80_to_sm89INS1_16FlashAttnFwdSm80INS1_25CollectiveMainloopFwdSm80ILi4ELi1ELb0EN4cute5tupleIJNS5_1CILi128EEENS7_ILi80EEENS7_ILi64EEEEEELi64ENS_10bfloat16_tEfNS_4arch4Sm80ELb0ELb1ELb0ELb1ELb0ELb1ELb1ELb1EEENS1_21CollectiveEpilogueFwdINS6_IJS8_SA_S9_EEENS6_IJNS7_ILi1EEESI_SI_EEESC_SE_Li128ELb1ELb1ELb1ELb0EEENS1_36VarlenDynamicPersistentTileSchedulerILi128ELi80ELi128ELi128ELb1ELb1ELb0ELb1ELb0ELb1EEEEEEEEEvNT_6ParamsE:
[----:B------:R-:W-:Y:S01]  /*0000*/  LDC R1, c[0x0][0x28] ;  /* 0x00000a00ff017b82 */ /* 0x000fe20000000800 */
[----:B------:R-:W-:Y:S05]  /*0010*/  EXIT ;  /* 0x000000000000794d */ /* 0x000fea0003800000 */
.L_x_14:
        /* <DEDUP_REMOVED lines=14> */
.L_x_32:


//--------------------- .text._ZN7cutlass13device_kernelIN5flash19enable_sm80_to_sm89INS1_16FlashAttnFwdSm80INS1_25CollectiveMainloopFwdSm80ILi4ELi1ELb0EN4cute5tupleIJNS5_1CILi128EEENS7_ILi112EEENS7_ILi64EEEEEELi64ENS_10bfloat16_tEfNS_4arch4Sm80ELb1ELb0ELb0ELb0ELb0ELb0ELb1ELb1EEENS1_21CollectiveEpilogueFwdINS6_IJS8_SA_S9_EEENS6_IJNS7_ILi1EEESI_SI_EEESC_SE_Li128ELb0ELb1ELb1ELb0EEENS1_30DynamicPersistentTileSchedulerILi128ELi128ELb1ELb1ELb0EEEEEEEEEvNT_6ParamsE --------------------------
	.section	.text._ZN7cutlass13device_kernelIN5flash19enable_sm80_to_sm89INS1_16FlashAttnFwdSm80INS1_25CollectiveMainloopFwdSm80ILi4ELi1ELb0EN4cute5tupleIJNS5_1CILi128EEENS7_ILi112EEENS7_ILi64EEEEEELi64ENS_10bfloat16_tEfNS_4arch4Sm80ELb1ELb0ELb0ELb0ELb0ELb0ELb1ELb1EEENS1_21CollectiveEpilogueFwdINS6_IJS8_SA_S9_EEENS6_IJNS7_ILi1EEESI_SI_EEESC_SE_Li128ELb0ELb1ELb1ELb0EEENS1_30DynamicPersistentTileSchedulerILi128ELi128ELb1ELb1ELb0EEEEEEEEEvNT_6ParamsE,"ax",@progbits
	.align	128
.text._ZN7cutlass13device_kernelIN5flash19enable_sm80_to_sm89INS1_16FlashAttnFwdSm80INS1_25CollectiveMainloopFwdSm80ILi4ELi1ELb0EN4cute5tupleIJNS5_1CILi128EEENS7_ILi112EEENS7_ILi64EEEEEELi64ENS_10bfloat16_tEfNS_4arch4Sm80ELb1ELb0ELb0ELb0ELb0ELb0ELb1ELb1EEENS1_21CollectiveEpilogueFwdINS6_IJS8_SA_S9_EEENS6_IJNS7_ILi1EEESI_SI_EEESC_SE_Li128ELb0ELb1ELb1ELb0EEENS1_30DynamicPersistentTileSchedulerILi128ELi128ELb1ELb1ELb0EEEEEEEEEvNT_6ParamsE:
        .type           _ZN7cutlass13device_kernelIN5flash19enable_sm80_to_sm89INS1_16FlashAttnFwdSm80INS1_25CollectiveMainloopFwdSm80ILi4ELi1ELb0EN4cute5tupleIJNS5_1CILi128EEENS7_ILi112EEENS7_ILi64EEEEEELi64ENS_10bfloat16_tEfNS_4arch4Sm80ELb1ELb0ELb0ELb0ELb0ELb0ELb1ELb1EEENS1_21CollectiveEpilogueFwdINS6_IJS8_SA_S9_EEENS6_IJNS7_ILi1EEESI_SI_EEESC_SE_Li128ELb0ELb1ELb1ELb0EEENS1_30DynamicPersistentTileSchedulerILi128ELi128ELb1ELb1ELb0EEEEEEEEEvNT_6ParamsE,@function
        .size           _ZN7cutlass13device_kernelIN5flash19enable_sm80_to_sm89INS1_16FlashAttnFwdSm80INS1_25CollectiveMainloopFwdSm80ILi4ELi1ELb0EN4cute5tupleIJNS5_1CILi128EEENS7_ILi112EEENS7_ILi64EEEEEELi64ENS_10bfloat16_tEfNS_4arch4Sm80ELb1ELb0ELb0ELb0ELb0ELb0ELb1ELb1EEENS1_21CollectiveEpilogueFwdINS6_IJS8_SA_S9_EEENS6_IJNS7_ILi1EEESI_SI_EEESC_SE_Li128ELb0ELb1ELb1ELb0EEENS1_30DynamicPersistentTileSchedulerILi128ELi128ELb1ELb1ELb0EEEEEEEEEvNT_6ParamsE,(.L_x_33 - _ZN7cutlass13device_kernelIN5flash19enable_sm80_to_sm89INS1_16FlashAttnFwdSm80INS1_25CollectiveMainloopFwdSm80ILi4ELi1ELb0EN4cute5tupleIJNS5_1CILi128EEENS7_ILi112EEENS7_ILi64EEEEEELi64ENS_10bfloat16_tEfNS_4arch4Sm80ELb1ELb0ELb0ELb0ELb0ELb0ELb1ELb1EEENS1_21CollectiveEpilogueFwdINS6_IJS8_SA_S9_EEENS6_IJNS7_ILi1EEESI_SI_EEESC_SE_Li128ELb0ELb1ELb1ELb0EEENS1_30DynamicPersistentTileSchedulerILi128ELi128ELb1ELb1ELb0EEEEEEEEEvNT_6ParamsE)
        .other          _ZN7cutlass13device_kernelIN5flash19enable_sm80_to_sm89INS1_16FlashAttnFwdSm80INS1_25CollectiveMainloopFwdSm80ILi4ELi1ELb0EN4cute5tupleIJNS5_1CILi128EEENS7_ILi112EEENS7_ILi64EEEEEELi64ENS_10bfloat16_tEfNS_4arch4Sm80ELb1ELb0ELb0ELb0ELb0ELb0ELb1ELb1EEENS1_21CollectiveEpilogueFwdINS6_IJS8_SA_S9_EEENS6_IJNS7_ILi1EEESI_SI_EEESC_SE_Li128ELb0ELb1ELb1ELb0EEENS1_30DynamicPersistentTileSchedulerILi128ELi128ELb1ELb1ELb0EEEEEEEEEvNT_6ParamsE,@"STO_CUDA_ENTRY STV_DEFAULT"
_ZN7cutlass13device_kernelIN5flash19enable_sm80_to_sm89INS1_16FlashAttnFwdSm80INS1_25CollectiveMainloopFwdSm80ILi4ELi1ELb0EN4cute5tupleIJNS5_1CILi128EEENS7_ILi112EEENS7_ILi64EEEEEELi64ENS_10bfloat16_tEfNS_4arch4Sm80ELb1ELb0ELb0ELb0ELb0ELb0ELb1ELb1EEENS1_21CollectiveEpilogueFwdINS6_IJS8_SA_S9_EEENS6_IJNS7_ILi1EEESI_SI_EEESC_SE_Li128ELb0ELb1ELb1ELb0EEENS1_30DynamicPersistentTileSchedulerILi128ELi128ELb1ELb1ELb0EEEEEEEEEvNT_6ParamsE:
[----:B------:R-:W-:Y:S01]  /*0000*/  LDC R1, c[0x0][0x28] ;  /* 0x00000a00ff017b82 */ /* 0x000fe20000000800 */
[----:B------:R-:W-:Y:S05]  /*0010*/  EXIT ;  /* 0x000000000000794d */ /* 0x000fea0003800000 */
.L_x_15:
        /* <DEDUP_REMOVED lines=14> */
.L_x_33:


//--------------------- .text._ZN7cutlass13device_kernelIN5flash19enable_sm80_to_sm89INS1_16FlashAttnFwdSm80INS1_25CollectiveMainloopFwdSm80ILi4ELi1ELb0EN4cute5tupleIJNS5_1CILi128EEENS7_ILi80EEENS7_ILi64EEEEEELi64ENS_10bfloat16_tEfNS_4arch4Sm80ELb1ELb0ELb0ELb1ELb0ELb0ELb1ELb1EEENS1_21CollectiveEpilogueFwdINS6_IJS8_SA_S9_EEENS6_IJNS7_ILi1EEESI_SI_EEESC_SE_Li128ELb1ELb1ELb1ELb0EEENS1_36VarlenDynamicPersistentTileSchedulerILi128ELi80ELi128ELi128ELb1ELb1ELb0ELb1ELb1ELb1EEEEEEEEEvNT_6ParamsE --------------------------
	.section	.text._ZN7cutlass13device_kernelIN5flash19enable_sm80_to_sm89INS1_16FlashAttnFwdSm80INS1_25CollectiveMainloopFwdSm80ILi4ELi1ELb0EN4cute5tupleIJNS5_1CILi128EEENS7_ILi80EEENS7_ILi64EEEEEELi64ENS_10bfloat16_tEfNS_4arch4Sm80ELb1ELb0ELb0ELb1ELb0ELb0ELb1ELb1EEENS1_21CollectiveEpilogueFwdINS6_IJS8_SA_S9_EEENS6_IJNS7_ILi1EEESI_SI_EEESC_SE_Li128ELb1ELb1ELb1ELb0EEENS1_36VarlenDynamicPersistentTileSchedulerILi128ELi80ELi128ELi128ELb1ELb1ELb0ELb1ELb1ELb1EEEEEEEEEvNT_6ParamsE,"ax",@progbits
	.align	128
.text._ZN7cutlass13device_kernelIN5flash19enable_sm80_to_sm89INS1_16FlashAttnFwdSm80INS1_25CollectiveMainloopFwdSm80ILi4ELi1ELb0EN4cute5tupleIJNS5_1CILi128EEENS7_ILi80EEENS7_ILi64EEEEEELi64ENS_10bfloat16_tEfNS_4arch4Sm80ELb1ELb0ELb0ELb1ELb0ELb0ELb1ELb1EEENS1_21CollectiveEpilogueFwdINS6_IJS8_SA_S9_EEENS6_IJNS7_ILi1EEESI_SI_EEESC_SE_Li128ELb1ELb1ELb1ELb0EEENS1_36VarlenDynamicPersistentTileSchedulerILi128ELi80ELi128ELi128ELb1ELb1ELb0ELb1ELb1ELb1EEEEEEEEEvNT_6ParamsE:
        .type           _ZN7cutlass13device_kernelIN5flash19enable_sm80_to_sm89INS1_16FlashAttnFwdSm80INS1_25CollectiveMainloopFwdSm80ILi4ELi1ELb0EN4cute5tupleIJNS5_1CILi128EEENS7_ILi80EEENS7_ILi64EEEEEELi64ENS_10bfloat16_tEfNS_4arch4Sm80ELb1ELb0ELb0ELb1ELb0ELb0ELb1ELb1EEENS1_21CollectiveEpilogueFwdINS6_IJS8_SA_S9_EEENS6_IJNS7_ILi1EEESI_SI_EEESC_SE_Li128ELb1ELb1ELb1ELb0EEENS1_36VarlenDynamicPersistentTileSchedulerILi128ELi80ELi128ELi128ELb1ELb1ELb0ELb1ELb1ELb1EEEEEEEEEvNT_6ParamsE,@function
        .size           _ZN7cutlass13device_kernelIN5flash19enable_sm80_to_sm89INS1_16FlashAttnFwdSm80INS1_25CollectiveMainloopFwdSm80ILi4ELi1ELb0EN4cute5tupleIJNS5_1CILi128EEENS7_ILi80EEENS7_ILi64EEEEEELi64ENS_10bfloat16_tEfNS_4arch4Sm80ELb1ELb0ELb0ELb1ELb0ELb0ELb1ELb1EEENS1_21CollectiveEpilogueFwdINS6_IJS8_SA_S9_EEENS6_IJNS7_ILi1EEESI_SI_EEESC_SE_Li128ELb1ELb1ELb1ELb0EEENS1_36VarlenDynamicPersistentTileSchedulerILi128ELi80ELi128ELi128ELb1ELb1ELb0ELb1ELb1ELb1EEEEEEEEEvNT_6ParamsE,(.L_x_34 - _ZN7cutlass13device_kernelIN5flash19enable_sm80_to_sm89INS1_16FlashAttnFwdSm80INS1_25CollectiveMainloopFwdSm80ILi4ELi1ELb0EN4cute5tupleIJNS5_1CILi128EEENS7_ILi80EEENS7_ILi64EEEEEELi64ENS_10bfloat16_tEfNS_4arch4Sm80ELb1ELb0ELb0ELb1ELb0ELb0ELb1ELb1EEENS1_21CollectiveEpilogueFwdINS6_IJS8_SA_S9_EEENS6_IJNS7_ILi1EEESI_SI_EEESC_SE_Li128ELb1ELb1ELb1ELb0EEENS1_36VarlenDynamicPersistentTileSchedulerILi128ELi80ELi128ELi128ELb1ELb1ELb0ELb1ELb1ELb1EEEEEEEEEvNT_6ParamsE)
        .other          _ZN7cutlass13device_kernelIN5flash19enable_sm80_to_sm89INS1_16FlashAttnFwdSm80INS1_25CollectiveMainloopFwdSm80ILi4ELi1ELb0EN4cute5tupleIJNS5_1CILi128EEENS7_ILi80EEENS7_ILi64EEEEEELi64ENS_10bfloat16_tEfNS_4arch4Sm80ELb1ELb0ELb0ELb1ELb0ELb0ELb1ELb1EEENS1_21CollectiveEpilogueFwdINS6_IJS8_SA_S9_EEENS6_IJNS7_ILi1EEESI_SI_EEESC_SE_Li128ELb1ELb1ELb1ELb0EEENS1_36VarlenDynamicPersistentTileSchedulerILi128ELi80ELi128ELi128ELb1ELb1ELb0ELb1ELb1ELb1EEEEEEEEEvNT_6ParamsE,@"STO_CUDA_ENTRY STV_DEFAULT"
_ZN7cutlass13device_kernelIN5flash19enable_sm80_to_sm89INS1_16FlashAttnFwdSm80INS1_25CollectiveMainloopFwdSm80ILi4ELi1ELb0EN4cute5tupleIJNS5_1CILi128EEENS7_ILi80EEENS7_ILi64EEEEEELi64ENS_10bfloat16_tEfNS_4arch4Sm80ELb1ELb0ELb0ELb1ELb0ELb0ELb1ELb1EEENS1_21CollectiveEpilogueFwdINS6_IJS8_SA_S9_EEENS6_IJNS7_ILi1EEESI_SI_EEESC_SE_Li128ELb1ELb1ELb1ELb0EEENS1_36VarlenDynamicPersistentTileSchedulerILi128ELi80ELi128ELi128ELb1ELb1ELb0ELb1ELb1ELb1EEEEEEEEEvNT_6ParamsE:
[----:B------:R-:W-:Y:S01]  /*0000*/  LDC R1, c[0x0][0x28] ;  /* 0x00000a00ff017b82 */ /* 0x000fe20000000800 */
[----:B------:R-:W-:Y:S05]  /*0010*/  EXIT ;  /* 0x000000000000794d */ /* 0x000fea0003800000 */
.L_x_16:
        /* <DEDUP_REMOVED lines=14> */
.L_x_34:


//--------------------- .text._ZN7cutlass13device_kernelIN5flash19enable_sm80_to_sm89INS1_16FlashAttnFwdSm80INS1_25CollectiveMainloopFwdSm80ILi4ELi1ELb0EN4cute5tupleIJNS5_1CILi128EEENS7_ILi80EEENS7_ILi64EEEEEELi64ENS_10bfloat16_tEfNS_4arch4Sm80ELb1ELb0ELb0ELb1ELb0ELb1ELb1ELb1EEENS1_21CollectiveEpilogueFwdINS6_IJS8_SA_S9_EEENS6_IJNS7_ILi1EEESI_SI_EEESC_SE_Li128ELb1ELb1ELb1ELb0EEENS1_36VarlenDynamicPersistentTileSchedulerILi128ELi80ELi128ELi128ELb1ELb1ELb0ELb1ELb1ELb1EEEEEEEEEvNT_6ParamsE --------------------------
	.section	.text._ZN7cutlass13device_kernelIN5flash19enable_sm80_to_sm89INS1_16FlashAttnFwdSm80INS1_25CollectiveMainloopFwdSm80ILi4ELi1ELb0EN4cute5tupleIJNS5_1CILi128EEENS7_ILi80EEENS7_ILi64EEEEEELi64ENS_10bfloat16_tEfNS_4arch4Sm80ELb1ELb0ELb0ELb1ELb0ELb1ELb1ELb1EEENS1_21CollectiveEpilogueFwdINS6_IJS8_SA_S9_EEENS6_IJNS7_ILi1EEESI_SI_EEESC_SE_Li128ELb1ELb1ELb1ELb0EEENS1_36VarlenDynamicPersistentTileSchedulerILi128ELi80ELi128ELi128ELb1ELb1ELb0ELb1ELb1ELb1EEEEEEEEEvNT_6ParamsE,"ax",@progbits
	.align	128
.text._ZN7cutlass13device_kernelIN5flash19enable_sm80_to_sm89INS1_16FlashAttnFwdSm80INS1_25CollectiveMainloopFwdSm80ILi4ELi1ELb0EN4cute5tupleIJNS5_1CILi128EEENS7_ILi80EEENS7_ILi64EEEEEELi64ENS_10bfloat16_tEfNS_4arch4Sm80ELb1ELb0ELb0ELb1ELb0ELb1ELb1ELb1EEENS1_21CollectiveEpilogueFwdINS6_IJS8_SA_S9_EEENS6_IJNS7_ILi1EEESI_SI_EEESC_SE_Li128ELb1ELb1ELb1ELb0EEENS1_36VarlenDynamicPersistentTileSchedulerILi128ELi80ELi128ELi128ELb1ELb1ELb0ELb1ELb1ELb1EEEEEEEEEvNT_6ParamsE:
        .type           _ZN7cutlass13device_kernelIN5flash19enable_sm80_to_sm89INS1_16FlashAttnFwdSm80INS1_25CollectiveMainloopFwdSm80ILi4ELi1ELb0EN4cute5tupleIJNS5_1CILi128EEENS7_ILi80EEENS7_ILi64EEEEEELi64ENS_10bfloat16_tEfNS_4arch4Sm80ELb1ELb0ELb0ELb1ELb0ELb1ELb1ELb1EEENS1_21CollectiveEpilogueFwdINS6_IJS8_SA_S9_EEENS6_IJNS7_ILi1EEESI_SI_EEESC_SE_Li128ELb1ELb1ELb1ELb0EEENS1_36VarlenDynamicPersistentTileSchedulerILi128ELi80ELi128ELi128ELb1ELb1ELb0ELb1ELb1ELb1EEEEEEEEEvNT_6ParamsE,@function
        .size           _ZN7cutlass13device_kernelIN5flash19enable_sm80_to_sm89INS1_16FlashAttnFwdSm80INS1_25CollectiveMainloopFwdSm80ILi4ELi1ELb0EN4cute5tupleIJNS5_1CILi128EEENS7_ILi80EEENS7_ILi64EEEEEELi64ENS_10bfloat16_tEfNS_4arch4Sm80ELb1ELb0ELb0ELb1ELb0ELb1ELb1ELb1EEENS1_21CollectiveEpilogueFwdINS6_IJS8_SA_S9_EEENS6_IJNS7_ILi1EEESI_SI_EEESC_SE_Li128ELb1ELb1ELb1ELb0EEENS1_36VarlenDynamicPersistentTileSchedulerILi128ELi80ELi128ELi128ELb1ELb1ELb0ELb1ELb1ELb1EEEEEEEEEvNT_6ParamsE,(.L_x_35 - _ZN7cutlass13device_kernelIN5flash19enable_sm80_to_sm89INS1_16FlashAttnFwdSm80INS1_25CollectiveMainloopFwdSm80ILi4ELi1ELb0EN4cute5tupleIJNS5_1CILi128EEENS7_ILi80EEENS7_ILi64EEEEEELi64ENS_10bfloat16_tEfNS_4arch4Sm80ELb1ELb0ELb0ELb1ELb0ELb1ELb1ELb1EEENS1_21CollectiveEpilogueFwdINS6_IJS8_SA_S9_EEENS6_IJNS7_ILi1EEESI_SI_EEESC_SE_Li128ELb1ELb1ELb1ELb0EEENS1_36VarlenDynamicPersistentTileSchedulerILi128ELi80ELi128ELi128ELb1ELb1ELb0ELb1ELb1ELb1EEEEEEEEEvNT_6ParamsE)
        .other          _ZN7cutlass13device_kernelIN5flash19enable_sm80_to_sm89INS1_16FlashAttnFwdSm80INS1_25CollectiveMainloopFwdSm80ILi4ELi1ELb0EN4cute5tupleIJNS5_1CILi128EEENS7_ILi80EEENS7_ILi64EEEEEELi64ENS_10bfloat16_tEfNS_4arch4Sm80ELb1ELb0ELb0ELb1ELb0ELb1ELb1ELb1EEENS1_21CollectiveEpilogueFwdINS6_IJS8_SA_S9_EEENS6_IJNS7_ILi1EEESI_SI_EEESC_SE_Li128ELb1ELb1ELb1ELb0EEENS1_36VarlenDynamicPersistentTileSchedulerILi128ELi80ELi128ELi128ELb1ELb1ELb0ELb1ELb1ELb1EEEEEEEEEvNT_6ParamsE,@"STO_CUDA_ENTRY STV_DEFAULT"
_ZN7cutlass13device_kernelIN5flash19enable_sm80_to_sm89INS1_16FlashAttnFwdSm80INS1_25CollectiveMainloopFwdSm80ILi4ELi1ELb0EN4cute5tupleIJNS5_1CILi128EEENS7_ILi80EEENS7_ILi64EEEEEELi64ENS_10bfloat16_tEfNS_4arch4Sm80ELb1ELb0ELb0ELb1ELb0ELb1ELb1ELb1EEENS1_21CollectiveEpilogueFwdINS6_IJS8_SA_S9_EEENS6_IJNS7_ILi1EEESI_SI_EEESC_SE_Li128ELb1ELb1ELb1ELb0EEENS1_36VarlenDynamicPersistentTileSchedulerILi128ELi80ELi128ELi128ELb1ELb1ELb0ELb1ELb1ELb1EEEEEEEEEvNT_6ParamsE:
[----:B------:R-:W-:Y:S01]  /*0000*/  LDC R1, c[0x0][0x28] ;  /* 0x00000a00ff017b82 */ /* 0x000fe20000000800 */
[----:B------:R-:W-:Y:S05]  /*0010*/  EXIT ;  /* 0x000000000000794d */ /* 0x000fea0003800000 */
.L_x_17:
        /* <DEDUP_REMOVED lines=14> */
.L_x_35:


//--------------------- .nv.shared.reserved.0     --------------------------
	.section	.nv.shared.reserved.0,"aw",@nobits
	.weak		__nv_reservedSMEM_offset_0_alias
	.size		__nv_reservedSMEM_offset_0_alias, 0, 0
	.other		__nv_reservedSMEM_offset_0_alias,@"STO_CUDA_RESERVED_SHARED STV_DEFAULT"
__nv_reservedSMEM_offset_0_alias:
	.zero		0


//--------------------- .nv.global                --------------------------
	.section	.nv.global,"aw",@nobits
.nv.global:
	.type		_ZN82_INTERNAL_21a4f107_46_flash_fwd_hdim64_bf16_split_softcapall_sm80_cu_ea41c527_40634cute1_E,@object
	.size		_ZN82_INTERNAL_21a4f107_46_flash_fwd_hdim64_bf16_split_softcapall_sm80_cu_ea41c527_40634cute1_E,(_ZN82_INTERNAL_21a4f107_46_flash_fwd_hdim64_bf16_split_softcapall_sm80_cu_ea41c527_40634cuda3std3__45__cpo6cbeginE - _ZN82_INTERNAL_21a4f107_46_flash_fwd_hdim64_bf16_split_softcapall_sm80_cu_ea41c527_40634cute1_E)
_ZN82_INTERNAL_21a4f107_46_flash_fwd_hdim64_bf16_split_softcapall_sm80_cu_ea41c527_40634cute1_E:
	.zero		1
	.type		_ZN82_INTERNAL_21a4f107_46_flash_fwd_hdim64_bf16_split_softcapall_sm80_cu_ea41c527_40634cuda3std3__45__cpo6cbeginE,@object
	.size		_ZN82_INTERNAL_21a4f107_46_flash_fwd_hdim64_bf16_split_softcapall_sm80_cu_ea41c527_40634cuda3std3__45__cpo6cbeginE,(_ZN82_INTERNAL_21a4f107_46_flash_fwd_hdim64_bf16_split_softcapall_sm80_cu_ea41c527_40634cuda3std3__48in_placeE - _ZN82_INTERNAL_21a4f107_46_flash_fwd_hdim64_bf16_split_softcapall_sm80_cu_ea41c527_40634cuda3std3__45__cpo6cbeginE)
_ZN82_INTERNAL_21a4f107_46_flash_fwd_hdim64_bf16_split_softcapall_sm80_cu_ea41c527_40634cuda3std3__45__cpo6cbeginE:
	.zero		1
	.type		_ZN82_INTERNAL_21a4f107_46_flash_fwd_hdim64_bf16_split_softcapall_sm80_cu_ea41c527_40634cuda3std3__48in_placeE,@object
	.size		_ZN82_INTERNAL_21a4f107_46_flash_fwd_hdim64_bf16_split_softcapall_sm80_cu_ea41c527_40634cuda3std3__48in_placeE,(_ZN82_INTERNAL_21a4f107_46_flash_fwd_hdim64_bf16_split_softcapall_sm80_cu_ea41c527_40634cuda3std6ranges3__45__cpo9iter_moveE - _ZN82_INTERNAL_21a4f107_46_flash_fwd_hdim64_bf16_split_softcapall_sm80_cu_ea41c527_40634cuda3std3__48in_placeE)
_ZN82_INTERNAL_21a4f107_46_flash_fwd_hdim64_bf16_split_softcapall_sm80_cu_ea41c527_40634cuda3std3__48in_placeE:
	.zero		1
	.type		_ZN82_INTERNAL_21a4f107_46_flash_fwd_hdim64_bf16_split_softcapall_sm80_cu_ea41c527_40634cuda3std6ranges3__45__cpo9iter_moveE,@object
	.size		_ZN82_INTERNAL_21a4f107_46_flash_fwd_hdim64_bf16_split_softcapall_sm80_cu_ea41c527_40634cuda3std6ranges3__45__cpo9iter_moveE,(_ZN82_INTERNAL_21a4f107_46_flash_fwd_hdim64_bf16_split_softcapall_sm80_cu_ea41c527_40634cuda3std3__45__cpo5beginE - _ZN82_INTERNAL_21a4f107_46_flash_fwd_hdim64_bf16_split_softcapall_sm80_cu_ea41c527_40634cuda3std6ranges3__45__cpo9iter_moveE)
_ZN82_INTERNAL_21a4f107_46_flash_fwd_hdim64_bf16_split_softcapall_sm80_cu_ea41c527_40634cuda3std6ranges3__45__cpo9iter_moveE:
	.zero		1
	.type		_ZN82_INTERNAL_21a4f107_46_flash_fwd_hdim64_bf16_split_softcapall_sm80_cu_ea41c527_40634cuda3std3__45__cpo5beginE,@object
	.size		_ZN82_INTERNAL_21a4f107_46_flash_fwd_hdim64_bf16_split_softcapall_sm80_cu_ea41c527_40634cuda3std3__45__cpo5beginE,(_ZN82_INTERNAL_21a4f107_46_flash_fwd_hdim64_bf16_split_softcapall_sm80_cu_ea41c527_40634cuda3std3__484_GLOBAL__N__21a4f107_46_flash_fwd_hdim64_bf16_split_softcapall_sm80_cu_ea41c527_40636ignoreE - _ZN82_INTERNAL_21a4f107_46_flash_fwd_hdim64_bf16_split_softcapall_sm80_cu_ea41c527_40634cuda3std3__45__cpo5beginE)
_ZN82_INTERNAL_21a4f107_46_flash_fwd_hdim64_bf16_split_softcapall_sm80_cu_ea41c527_40634cuda3std3__45__cpo5beginE:
	.zero		1
	.type		_ZN82_INTERNAL_21a4f107_46_flash_fwd_hdim64_bf16_split_softcapall_sm80_cu_ea41c527_40634cuda3std3__484_GLOBAL__N__21a4f107_46_flash_fwd_hdim64_bf16_split_softcapall_sm80_cu_ea41c527_40636ignoreE,@object
	.size		_ZN82_INTERNAL_21a4f107_46_flash_fwd_hdim64_bf16_split_softcapall_sm80_cu_ea41c527_40634cuda3std3__484_GLOBAL__N__21a4f107_46_flash_fwd_hdim64_bf16_split_softcapall_sm80_cu_ea41c527_40636ignoreE,(_ZN82_INTERNAL_21a4f107_46_flash_fwd_hdim64_bf16_split_softcapall_sm80_cu_ea41c527_40634cute7productE - _ZN82_INTERNAL_21a4f107_46_flash_fwd_hdim64_bf16_split_softcapall_sm80_cu_ea41c527_40634cuda3std3__484_GLOBAL__N__21a4f107_46_flash_fwd_hdim64_bf16_split_softcapall_sm80_cu_ea41c527_40636ignoreE)
_ZN82_INTERNAL_21a4f107_46_flash_fwd_hdim64_bf16_split_softcapall_sm80_cu_ea41c527_40634cuda3std3__484_GLOBAL__N__21a4f107_46_flash_fwd_hdim64_bf16_split_softcapall_sm80_cu_ea41c527_40636ignoreE:
	.zero		1
	.type		_ZN82_INTERNAL_21a4f107_46_flash_fwd_hdim64_bf16_split_softcapall_sm80_cu_ea41c527_40634cute7productE,@object
	.size		_ZN82_INTERNAL_21a4f107_46_flash_fwd_hdim64_bf16_split_softcapall_sm80_cu_ea41c527_40634cute7productE,(_ZN82_INTERNAL_21a4f107_46_flash_fwd_hdim64_bf16_split_softcapall_sm80_cu_ea41c527_40634cuda3std3__45__cpo3endE - _ZN82_INTERNAL_21a4f107_46_flash_fwd_hdim64_bf16_split_softcapall_sm80_cu_ea41c527_40634cute7productE)
_ZN82_INTERNAL_21a4f107_46_flash_fwd_hdim64_bf16_split_softcapall_sm80_cu_ea41c527_40634cute7productE:
	.zero		1
	.type		_ZN82_INTERNAL_21a4f107_46_flash_fwd_hdim64_bf16_split_softcapall_sm80_cu_ea41c527_40634cuda3std3__45__cpo3endE,@object
	.size		_ZN82_INTERNAL_21a4f107_46_flash_fwd_hdim64_bf16_split_softcapall_sm80_cu_ea41c527_40634cuda3std3__45__cpo3endE,(_ZN82_INTERNAL_21a4f107_46_flash_fwd_hdim64_bf16_split_softcapall_sm80_cu_ea41c527_40634cuda3std3__419piecewise_constructE - _ZN82_INTERNAL_21a4f107_46_flash_fwd_hdim64_bf16_split_softcapall_sm80_cu_ea41c527_40634cuda3std3__45__cpo3endE)
_ZN82_INTERNAL_21a4f107_46_flash_fwd_hdim64_bf16_split_softcapall_sm80_cu_ea41c527_40634cuda3std3__45__cpo3endE:
	.zero		1
	.type		_ZN82_INTERNAL_21a4f107_46_flash_fwd_hdim64_bf16_split_softcapall_sm80_cu_ea41c527_40634cuda3std3__419piecewise_constructE,@object
	.size		_ZN82_INTERNAL_21a4f107_46_flash_fwd_hdim64_bf16_split_softcapall_sm80_cu_ea41c527_40634cuda3std3__419piecewise_constructE,(_ZN82_INTERNAL_21a4f107_46_flash_fwd_hdim64_bf16_split_softcapall_sm80_cu_ea41c527_40634cuda3std3__45__cpo4cendE - _ZN82_INTERNAL_21a4f107_46_flash_fwd_hdim64_bf16_split_softcapall_sm80_cu_ea41c527_40634cuda3std3__419piecewise_constructE)
_ZN82_INTERNAL_21a4f107_46_flash_fwd_hdim64_bf16_split_softcapall_sm80_cu_ea41c527_40634cuda3std3__419piecewise_constructE:
	.zero		1
	.type		_ZN82_INTERNAL_21a4f107_46_flash_fwd_hdim64_bf16_split_softcapall_sm80_cu_ea41c527_40634cuda3std3__45__cpo4cendE,@object
	.size		_ZN82_INTERNAL_21a4f107_46_flash_fwd_hdim64_bf16_split_softcapall_sm80_cu_ea41c527_40634cuda3std3__45__cpo4cendE,(_ZN82_INTERNAL_21a4f107_46_flash_fwd_hdim64_bf16_split_softcapall_sm80_cu_ea41c527_40634cuda3std6ranges3__45__cpo4swapE - _ZN82_INTERNAL_21a4f107_46_flash_fwd_hdim64_bf16_split_softcapall_sm80_cu_ea41c527_40634cuda3std3__45__cpo4cendE)
_ZN82_INTERNAL_21a4f107_46_flash_fwd_hdim64_bf16_split_softcapall_sm80_cu_ea41c527_40634cuda3std3__45__cpo4cendE:
	.zero		1
	.type		_ZN82_INTERNAL_21a4f107_46_flash_fwd_hdim64_bf16_split_softcapall_sm80_cu_ea41c527_40634cuda3std6ranges3__45__cpo4swapE,@object
	.size		_ZN82_INTERNAL_21a4f107_46_flash_fwd_hdim64_bf16_split_softcapall_sm80_cu_ea41c527_40634cuda3std6ranges3__45__cpo4swapE,(.L_7 - _ZN82_INTERNAL_21a4f107_46_flash_fwd_hdim64_bf16_split_softcapall_sm80_cu_ea41c527_40634cuda3std6ranges3__45__cpo4swapE)
_ZN82_INTERNAL_21a4f107_46_flash_fwd_hdim64_bf16_split_softcapall_sm80_cu_ea41c527_40634cuda3std6ranges3__45__cpo4swapE:
	.zero		1
.L_7:


//--------------------- .nv.constant0._ZN7cutlass13device_kernelIN5flash19enable_sm80_to_sm89INS1_16FlashAttnFwdSm80INS1_25CollectiveMainloopFwdSm80ILi4ELi1ELb0EN4cute5tupleIJNS5_1CILi128EEENS7_ILi112EEENS7_ILi64EEEEEELi64ENS_10bfloat16_tEfNS_4arch4Sm80ELb0ELb0ELb1ELb0ELb0ELb0ELb1ELb1EEENS1_21CollectiveEpilogueFwdINS6_IJS8_SA_S9_EEENS6_IJNS7_ILi1EEESI_SI_EEESC_SE_Li128ELb0ELb1ELb1ELb0EEENS1_19SingleTileSchedulerILb0ELb1ELb1ELi128EEEEEEEEEvNT_6ParamsE --------------------------
	.section	.nv.constant0._ZN7cutlass13device_kernelIN5flash19enable_sm80_to_sm89INS1_16FlashAttnFwdSm80INS1_25CollectiveMainloopFwdSm80ILi4ELi1ELb0EN4cute5tupleIJNS5_1CILi128EEENS7_ILi112EEENS7_ILi64EEEEEELi64ENS_10bfloat16_tEfNS_4arch4Sm80ELb0ELb0ELb1ELb0ELb0ELb0ELb1ELb1EEENS1_21CollectiveEpilogueFwdINS6_IJS8_SA_S9_EEENS6_IJNS7_ILi1EEESI_SI_EEESC_SE_Li128ELb0ELb1ELb1ELb0EEENS1_19SingleTileSchedulerILb0ELb1ELb1ELi128EEEEEEEEEvNT_6ParamsE,"a",@progbits
	.sectionflags	@""
	.align	4
.nv.constant0._ZN7cutlass13device_kernelIN5flash19enable_sm80_to_sm89INS1_16FlashAttnFwdSm80INS1_25CollectiveMainloopFwdSm80ILi4ELi1ELb0EN4cute5tupleIJNS5_1CILi128EEENS7_ILi112EEENS7_ILi64EEEEEELi64ENS_10bfloat16_tEfNS_4arch4Sm80ELb0ELb0ELb1ELb0ELb0ELb0ELb1ELb1EEENS1_21CollectiveEpilogueFwdINS6_IJS8_SA_S9_EEENS6_IJNS7_ILi1EEESI_SI_EEESC_SE_Li128ELb0ELb1ELb1ELb0EEENS1_19SingleTileSchedulerILb0ELb1ELb1ELi128EEEEEEEEEvNT_6ParamsE:
	.zero		1576


//--------------------- .nv.constant0._ZN7cutlass13device_kernelIN5flash19enable_sm80_to_sm89INS1_16FlashAttnFwdSm80INS1_25CollectiveMainloopFwdSm80ILi4ELi1ELb0EN4cute5tupleIJNS5_1CILi128EEENS7_ILi80EEENS7_ILi64EEEEEELi64ENS_10bfloat16_tEfNS_4arch4Sm80ELb0ELb0ELb1ELb1ELb0ELb0ELb1ELb1EEENS1_21CollectiveEpilogueFwdINS6_IJS8_SA_S9_EEENS6_IJNS7_ILi1EEESI_SI_EEESC_SE_Li128ELb1ELb1ELb1ELb0EEENS1_36VarlenDynamicPersistentTileSchedulerILi128ELi80ELi128ELi128ELb1ELb1ELb0ELb0ELb1ELb1EEEEEEEEEvNT_6ParamsE --------------------------
	.section	.nv.constant0._ZN7cutlass13device_kernelIN5flash19enable_sm80_to_sm89INS1_16FlashAttnFwdSm80INS1_25CollectiveMainloopFwdSm80ILi4ELi1ELb0EN4cute5tupleIJNS5_1CILi128EEENS7_ILi80EEENS7_ILi64EEEEEELi64ENS_10bfloat16_tEfNS_4arch4Sm80ELb0ELb0ELb1ELb1ELb0ELb0ELb1ELb1EEENS1_21CollectiveEpilogueFwdINS6_IJS8_SA_S9_EEENS6_IJNS7_ILi1EEESI_SI_EEESC_SE_Li128ELb1ELb1ELb1ELb0EEENS1_36VarlenDynamicPersistentTileSchedulerILi128ELi80ELi128ELi128ELb1ELb1ELb0ELb0ELb1ELb1EEEEEEEEEvNT_6ParamsE,"a",@progbits
	.sectionflags	@""
	.align	4
.nv.constant0._ZN7cutlass13device_kernelIN5flash19enable_sm80_to_sm89INS1_16FlashAttnFwdSm80INS1_25CollectiveMainloopFwdSm80ILi4ELi1ELb0EN4cute5tupleIJNS5_1CILi128EEENS7_ILi80EEENS7_ILi64EEEEEELi64ENS_10bfloat16_tEfNS_4arch4Sm80ELb0ELb0ELb1ELb1ELb0ELb0ELb1ELb1EEENS1_21CollectiveEpilogueFwdINS6_IJS8_SA_S9_EEENS6_IJNS7_ILi1EEESI_SI_EEESC_SE_Li128ELb1ELb1ELb1ELb0EEENS1_36VarlenDynamicPersistentTileSchedulerILi128ELi80ELi128ELi128ELb1ELb1ELb0ELb0ELb1ELb1EEEEEEEEEvNT_6ParamsE:
	.zero		1608


//--------------------- .nv.constant0._ZN7cutlass13device_kernelIN5flash19enable_sm80_to_sm89INS1_16FlashAttnFwdSm80INS1_25CollectiveMainloopFwdSm80ILi4ELi1ELb0EN4cute5tupleIJNS5_1CILi128EEENS7_ILi80EEENS7_ILi64EEEEEELi64ENS_10bfloat16_tEfNS_4arch4Sm80ELb0ELb0ELb1ELb1ELb0ELb1ELb1ELb1EEENS1_21CollectiveEpilogueFwdINS6_IJS8_SA_S9_EEENS6_IJNS7_ILi1EEESI_SI_EEESC_SE_Li128ELb1ELb1ELb1ELb0EEENS1_36VarlenDynamicPersistentTileSchedulerILi128ELi80ELi128ELi128ELb1ELb1ELb0ELb0ELb1ELb1EEEEEEEEEvNT_6ParamsE --------------------------
	.section	.nv.constant0._ZN7cutlass13device_kernelIN5flash19enable_sm80_to_sm89INS1_16FlashAttnFwdSm80INS1_25CollectiveMainloopFwdSm80ILi4ELi1ELb0EN4cute5tupleIJNS5_1CILi128EEENS7_ILi80EEENS7_ILi64EEEEEELi64ENS_10bfloat16_tEfNS_4arch4Sm80ELb0ELb0ELb1ELb1ELb0ELb1ELb1ELb1EEENS1_21CollectiveEpilogueFwdINS6_IJS8_SA_S9_EEENS6_IJNS7_ILi1EEESI_SI_EEESC_SE_Li128ELb1ELb1ELb1ELb0EEENS1_36VarlenDynamicPersistentTileSchedulerILi128ELi80ELi128ELi128ELb1ELb1ELb0ELb0ELb1ELb1EEEEEEEEEvNT_6ParamsE,"a",@progbits
	.sectionflags	@""
	.align	4
.nv.constant0._ZN7cutlass13device_kernelIN5flash19enable_sm80_to_sm89INS1_16FlashAttnFwdSm80INS1_25CollectiveMainloopFwdSm80ILi4ELi1ELb0EN4cute5tupleIJNS5_1CILi128EEENS7_ILi80EEENS7_ILi64EEEEEELi64ENS_10bfloat16_tEfNS_4arch4Sm80ELb0ELb0ELb1ELb1ELb0ELb1ELb1ELb1EEENS1_21CollectiveEpilogueFwdINS6_IJS8_SA_S9_EEENS6_IJNS7_ILi1EEESI_SI_EEESC_SE_Li128ELb1ELb1ELb1ELb0EEENS1_36VarlenDynamicPersistentTileSchedulerILi128ELi80ELi128ELi128ELb1ELb1ELb0ELb0ELb1ELb1EEEEEEEEEvNT_6ParamsE:
	.zero		1608


//--------------------- .nv.constant0._ZN7cutlass13device_kernelIN5flash19enable_sm80_to_sm89INS1_16FlashAttnFwdSm80INS1_25CollectiveMainloopFwdSm80ILi4ELi1ELb0EN4cute5tupleIJNS5_1CILi128EEENS7_ILi96EEENS7_ILi64EEEEEELi64ENS_10bfloat16_tEfNS_4arch4Sm80ELb0ELb1ELb1ELb0ELb0ELb0ELb1ELb1EEENS1_21CollectiveEpilogueFwdINS6_IJS8_SA_S9_EEENS6_IJNS7_ILi1EEESI_SI_EEESC_SE_Li128ELb0ELb1ELb1ELb0EEENS1_19SingleTileSchedulerILb0ELb1ELb1ELi128EEEEEEEEEvNT_6ParamsE --------------------------
	.section	.nv.constant0._ZN7cutlass13device_kernelIN5flash19enable_sm80_to_sm89INS1_16FlashAttnFwdSm80INS1_25CollectiveMainloopFwdSm80ILi4ELi1ELb0EN4cute5tupleIJNS5_1CILi128EEENS7_ILi96EEENS7_ILi64EEEEEELi64ENS_10bfloat16_tEfNS_4arch4Sm80ELb0ELb1ELb1ELb0ELb0ELb0ELb1ELb1EEENS1_21CollectiveEpilogueFwdINS6_IJS8_SA_S9_EEENS6_IJNS7_ILi1EEESI_SI_EEESC_SE_Li128ELb0ELb1ELb1ELb0EEENS1_19SingleTileSchedulerILb0ELb1ELb1ELi128EEEEEEEEEvNT_6ParamsE,"a",@progbits
	.sectionflags	@""
	.align	4
.nv.constant0._ZN7cutlass13device_kernelIN5flash19enable_sm80_to_sm89INS1_16FlashAttnFwdSm80INS1_25CollectiveMainloopFwdSm80ILi4ELi1ELb0EN4cute5tupleIJNS5_1CILi128EEENS7_ILi96EEENS7_ILi64EEEEEELi64ENS_10bfloat16_tEfNS_4arch4Sm80ELb0ELb1ELb1ELb0ELb0ELb0ELb1ELb1EEENS1_21CollectiveEpilogueFwdINS6_IJS8_SA_S9_EEENS6_IJNS7_ILi1EEESI_SI_EEESC_SE_Li128ELb0ELb1ELb1ELb0EEENS1_19SingleTileSchedulerILb0ELb1ELb1ELi128EEEEEEEEEvNT_6ParamsE:
	.zero		1576


//--------------------- .nv.constant0._ZN7cutlass13device_kernelIN5flash19enable_sm80_to_sm89INS1_16FlashAttnFwdSm80INS1_25CollectiveMainloopFwdSm80ILi4ELi1ELb0EN4cute5tupleIJNS5_1CILi128EEENS7_ILi80EEENS7_ILi64EEEEEELi64ENS_10bfloat16_tEfNS_4arch4Sm80ELb0ELb1ELb1ELb1ELb0ELb0ELb1ELb1EEENS1_21CollectiveEpilogueFwdINS6_IJS8_SA_S9_EEENS6_IJNS7_ILi1EEESI_SI_EEESC_SE_Li128ELb1ELb1ELb1ELb0EEENS1_36VarlenDynamicPersistentTileSchedulerILi128ELi80ELi128ELi128ELb1ELb1ELb0ELb1ELb0ELb1EEEEEEEEEvNT_6ParamsE --------------------------
	.section	.nv.constant0._ZN7cutlass13device_kernelIN5flash19enable_sm80_to_sm89INS1_16FlashAttnFwdSm80INS1_25CollectiveMainloopFwdSm80ILi4ELi1ELb0EN4cute5tupleIJNS5_1CILi128EEENS7_ILi80EEENS7_ILi64EEEEEELi64ENS_10bfloat16_tEfNS_4arch4Sm80ELb0ELb1ELb1ELb1ELb0ELb0ELb1ELb1EEENS1_21CollectiveEpilogueFwdINS6_IJS8_SA_S9_EEENS6_IJNS7_ILi1EEESI_SI_EEESC_SE_Li128ELb1ELb1ELb1ELb0EEENS1_36VarlenDynamicPersistentTileSchedulerILi128ELi80ELi128ELi128ELb1ELb1ELb0ELb1ELb0ELb1EEEEEEEEEvNT_6ParamsE,"a",@progbits
	.sectionflags	@""
	.align	4
.nv.constant0._ZN7cutlass13device_kernelIN5flash19enable_sm80_to_sm89INS1_16FlashAttnFwdSm80INS1_25CollectiveMainloopFwdSm80ILi4ELi1ELb0EN4cute5tupleIJNS5_1CILi128EEENS7_ILi80EEENS7_ILi64EEEEEELi64ENS_10bfloat16_tEfNS_4arch4Sm80ELb0ELb1ELb1ELb1ELb0ELb0ELb1ELb1EEENS1_21CollectiveEpilogueFwdINS6_IJS8_SA_S9_EEENS6_IJNS7_ILi1EEESI_SI_EEESC_SE_Li128ELb1ELb1ELb1ELb0EEENS1_36VarlenDynamicPersistentTileSchedulerILi128ELi80ELi128ELi128ELb1ELb1ELb0ELb1ELb0ELb1EEEEEEEEEvNT_6ParamsE:
	.zero		1608


//--------------------- .nv.constant0._ZN7cutlass13device_kernelIN5flash19enable_sm80_to_sm89INS1_16FlashAttnFwdSm80INS1_25CollectiveMainloopFwdSm80ILi4ELi1ELb0EN4cute5tupleIJNS5_1CILi128EEENS7_ILi80EEENS7_ILi64EEEEEELi64ENS_10bfloat16_tEfNS_4arch4Sm80ELb0ELb1ELb1ELb1ELb0ELb1ELb1ELb1EEENS1_21CollectiveEpilogueFwdINS6_IJS8_SA_S9_EEENS6_IJNS7_ILi1EEESI_SI_EEESC_SE_Li128ELb1ELb1ELb1ELb0EEENS1_36VarlenDynamicPersistentTileSchedulerILi128ELi80ELi128ELi128ELb1ELb1ELb0ELb1ELb0ELb1EEEEEEEEEvNT_6ParamsE --------------------------
	.section	.nv.constant0._ZN7cutlass13device_kernelIN5flash19enable_sm80_to_sm89INS1_16FlashAttnFwdSm80INS1_25CollectiveMainloopFwdSm80ILi4ELi1ELb0EN4cute5tupleIJNS5_1CILi128EEENS7_ILi80EEENS7_ILi64EEEEEELi64ENS_10bfloat16_tEfNS_4arch4Sm80ELb0ELb1ELb1ELb1ELb0ELb1ELb1ELb1EEENS1_21CollectiveEpilogueFwdINS6_IJS8_SA_S9_EEENS6_IJNS7_ILi1EEESI_SI_EEESC_SE_Li128ELb1ELb1ELb1ELb0EEENS1_36VarlenDynamicPersistentTileSchedulerILi128ELi80ELi128ELi128ELb1ELb1ELb0ELb1ELb0ELb1EEEEEEEEEvNT_6ParamsE,"a",@progbits
	.sectionflags	@""
	.align	4
.nv.constant0._ZN7cutlass13device_kernelIN5flash19enable_sm80_to_sm89INS1_16FlashAttnFwdSm80INS1_25CollectiveMainloopFwdSm80ILi4ELi1ELb0EN4cute5tupleIJNS5_1CILi128EEENS7_ILi80EEENS7_ILi64EEEEEELi64ENS_10bfloat16_tEfNS_4arch4Sm80ELb0ELb1ELb1ELb1ELb0ELb1ELb1ELb1EEENS1_21CollectiveEpilogueFwdINS6_IJS8_SA_S9_EEENS6_IJNS7_ILi1EEESI_SI_EEESC_SE_Li128ELb1ELb1ELb1ELb0EEENS1_36VarlenDynamicPersistentTileSchedulerILi128ELi80ELi128ELi128ELb1ELb1ELb0ELb1ELb0ELb1EEEEEEEEEvNT_6ParamsE:
	.zero		1608


//--------------------- .nv.constant0._ZN7cutlass13device_kernelIN5flash19enable_sm80_to_sm89INS1_16FlashAttnFwdSm80INS1_25CollectiveMainloopFwdSm80ILi4ELi1ELb0EN4cute5tupleIJNS5_1CILi128EEENS7_ILi112EEENS7_ILi64EEEEEELi64ENS_10bfloat16_tEfNS_4arch4Sm80ELb1ELb0ELb1ELb0ELb0ELb0ELb1ELb1EEENS1_21CollectiveEpilogueFwdINS6_IJS8_SA_S9_EEENS6_IJNS7_ILi1EEESI_SI_EEESC_SE_Li128ELb0ELb1ELb1ELb0EEENS1_30DynamicPersistentTileSchedulerILi128ELi128ELb1ELb1ELb0EEEEEEEEEvNT_6ParamsE --------------------------
	.section	.nv.constant0._ZN7cutlass13device_kernelIN5flash19enable_sm80_to_sm89INS1_16FlashAttnFwdSm80INS1_25CollectiveMainloopFwdSm80ILi4ELi1ELb0EN4cute5tupleIJNS5_1CILi128EEENS7_ILi112EEENS7_ILi64EEEEEELi64ENS_10bfloat16_tEfNS_4arch4Sm80ELb1ELb0ELb1ELb0ELb0ELb0ELb1ELb1EEENS1_21CollectiveEpilogueFwdINS6_IJS8_SA_S9_EEENS6_IJNS7_ILi1EEESI_SI_EEESC_SE_Li128ELb0ELb1ELb1ELb0EEENS1_30DynamicPersistentTileSchedulerILi128ELi128ELb1ELb1ELb0EEEEEEEEEvNT_6ParamsE,"a",@progbits
	.sectionflags	@""
	.align	4
.nv.constant0._ZN7cutlass13device_kernelIN5flash19enable_sm80_to_sm89INS1_16FlashAttnFwdSm80INS1_25CollectiveMainloopFwdSm80ILi4ELi1ELb0EN4cute5tupleIJNS5_1CILi128EEENS7_ILi112EEENS7_ILi64EEEEEELi64ENS_10bfloat16_tEfNS_4arch4Sm80ELb1ELb0ELb1ELb0ELb0ELb0ELb1ELb1EEENS1_21CollectiveEpilogueFwdINS6_IJS8_SA_S9_EEENS6_IJNS7_ILi1EEESI_SI_EEESC_SE_Li128ELb0ELb1ELb1ELb0EEENS1_30DynamicPersistentTileSchedulerILi128ELi128ELb1ELb1ELb0EEEEEEEEEvNT_6ParamsE:
	.zero		1592


//--------------------- .nv.constant0._ZN7cutlass13device_kernelIN5flash19enable_sm80_to_sm89INS1_16FlashAttnFwdSm80INS1_25CollectiveMainloopFwdSm80ILi4ELi1ELb0EN4cute5tupleIJNS5_1CILi128EEENS7_ILi80EEENS7_ILi64EEEEEELi64ENS_10bfloat16_tEfNS_4arch4Sm80ELb1ELb0ELb1ELb1ELb0ELb0ELb1ELb1EEENS1_21CollectiveEpilogueFwdINS6_IJS8_SA_S9_EEENS6_IJNS7_ILi1EEESI_SI_EEESC_SE_Li128ELb1ELb1ELb1ELb0EEENS1_36VarlenDynamicPersistentTileSchedulerILi128ELi80ELi128ELi128ELb1ELb1ELb0ELb1ELb1ELb1EEEEEEEEEvNT_6ParamsE --------------------------
	.section	.nv.constant0._ZN7cutlass13device_kernelIN5flash19enable_sm80_to_sm89INS1_16FlashAttnFwdSm80INS1_25CollectiveMainloopFwdSm80ILi4ELi1ELb0EN4cute5tupleIJNS5_1CILi128EEENS7_ILi80EEENS7_ILi64EEEEEELi64ENS_10bfloat16_tEfNS_4arch4Sm80ELb1ELb0ELb1ELb1ELb0ELb0ELb1ELb1EEENS1_21CollectiveEpilogueFwdINS6_IJS8_SA_S9_EEENS6_IJNS7_ILi1EEESI_SI_EEESC_SE_Li128ELb1ELb1ELb1ELb0EEENS1_36VarlenDynamicPersistentTileSchedulerILi128ELi80ELi128ELi128ELb1ELb1ELb0ELb1ELb1ELb1EEEEEEEEEvNT_6ParamsE,"a",@progbits
	.sectionflags	@""
	.align	4
.nv.constant0._ZN7cutlass13device_kernelIN5flash19enable_sm80_to_sm89INS1_16FlashAttnFwdSm80INS1_25CollectiveMainloopFwdSm80ILi4ELi1ELb0EN4cute5tupleIJNS5_1CILi128EEENS7_ILi80EEENS7_ILi64EEEEEELi64ENS_10bfloat16_tEfNS_4arch4Sm80ELb1ELb0ELb1ELb1ELb0ELb0ELb1ELb1EEENS1_21CollectiveEpilogueFwdINS6_IJS8_SA_S9_EEENS6_IJNS7_ILi1EEESI_SI_EEESC_SE_Li128ELb1ELb1ELb1ELb0EEENS1_36VarlenDynamicPersistentTileSchedulerILi128ELi80ELi128ELi128ELb1ELb1ELb0ELb1ELb1ELb1EEEEEEEEEvNT_6ParamsE:
	.zero		1608


//--------------------- .nv.constant0._ZN7cutlass13device_kernelIN5flash19enable_sm80_to_sm89INS1_16FlashAttnFwdSm80INS1_25CollectiveMainloopFwdSm80ILi4ELi1ELb0EN4cute5tupleIJNS5_1CILi128EEENS7_ILi80EEENS7_ILi64EEEEEELi64ENS_10bfloat16_tEfNS_4arch4Sm80ELb1ELb0ELb1ELb1ELb0ELb1ELb1ELb1EEENS1_21CollectiveEpilogueFwdINS6_IJS8_SA_S9_EEENS6_IJNS7_ILi1EEESI_SI_EEESC_SE_Li128ELb1ELb1ELb1ELb0EEENS1_36VarlenDynamicPersistentTileSchedulerILi128ELi80ELi128ELi128ELb1ELb1ELb0ELb1ELb1ELb1EEEEEEEEEvNT_6ParamsE --------------------------
	.section	.nv.constant0._ZN7cutlass13device_kernelIN5flash19enable_sm80_to_sm89INS1_16FlashAttnFwdSm80INS1_25CollectiveMainloopFwdSm80ILi4ELi1ELb0EN4cute5tupleIJNS5_1CILi128EEENS7_ILi80EEENS7_ILi64EEEEEELi64ENS_10bfloat16_tEfNS_4arch4Sm80ELb1ELb0ELb1ELb1ELb0ELb1ELb1ELb1EEENS1_21CollectiveEpilogueFwdINS6_IJS8_SA_S9_EEENS6_IJNS7_ILi1EEESI_SI_EEESC_SE_Li128ELb1ELb1ELb1ELb0EEENS1_36VarlenDynamicPersistentTileSchedulerILi128ELi80ELi128ELi128ELb1ELb1ELb0ELb1ELb1ELb1EEEEEEEEEvNT_6ParamsE,"a",@progbits
	.sectionflags	@""
	.align	4
.nv.constant0._ZN7cutlass13device_kernelIN5flash19enable_sm80_to_sm89INS1_16FlashAttnFwdSm80INS1_25CollectiveMainloopFwdSm80ILi4ELi1ELb0EN4cute5tupleIJNS5_1CILi128EEENS7_ILi80EEENS7_ILi64EEEEEELi64ENS_10bfloat16_tEfNS_4arch4Sm80ELb1ELb0ELb1ELb1ELb0ELb1ELb1ELb1EEENS1_21CollectiveEpilogueFwdINS6_IJS8_SA_S9_EEENS6_IJNS7_ILi1EEESI_SI_EEESC_SE_Li128ELb1ELb1ELb1ELb0EEENS1_36VarlenDynamicPersistentTileSchedulerILi128ELi80ELi128ELi128ELb1ELb1ELb0ELb1ELb1ELb1EEEEEEEEEvNT_6ParamsE:
	.zero		1608


//--------------------- .nv.constant0._ZN7cutlass13device_kernelIN5flash19enable_sm80_to_sm89INS1_16FlashAttnFwdSm80INS1_25CollectiveMainloopFwdSm80ILi4ELi1ELb0EN4cute5tupleIJNS5_1CILi128EEENS7_ILi112EEENS7_ILi64EEEEEELi64ENS_10bfloat16_tEfNS_4arch4Sm80ELb0ELb0ELb0ELb0ELb0ELb0ELb1ELb1EEENS1_21CollectiveEpilogueFwdINS6_IJS8_SA_S9_EEENS6_IJNS7_ILi1EEESI_SI_EEESC_SE_Li128ELb0ELb1ELb1ELb0EEENS1_19SingleTileSchedulerILb0ELb1ELb1ELi128EEEEEEEEEvNT_6ParamsE --------------------------
	.section	.nv.constant0._ZN7cutlass13device_kernelIN5flash19enable_sm80_to_sm89INS1_16FlashAttnFwdSm80INS1_25CollectiveMainloopFwdSm80ILi4ELi1ELb0EN4cute5tupleIJNS5_1CILi128EEENS7_ILi112EEENS7_ILi64EEEEEELi64ENS_10bfloat16_tEfNS_4arch4Sm80ELb0ELb0ELb0ELb0ELb0ELb0ELb1ELb1EEENS1_21CollectiveEpilogueFwdINS6_IJS8_SA_S9_EEENS6_IJNS7_ILi1EEESI_SI_EEESC_SE_Li128ELb0ELb1ELb1ELb0EEENS1_19SingleTileSchedulerILb0ELb1ELb1ELi128EEEEEEEEEvNT_6ParamsE,"a",@progbits
	.sectionflags	@""
	.align	4
.nv.constant0._ZN7cutlass13device_kernelIN5flash19enable_sm80_to_sm89INS1_16FlashAttnFwdSm80INS1_25CollectiveMainloopFwdSm80ILi4ELi1ELb0EN4cute5tupleIJNS5_1CILi128EEENS7_ILi112EEENS7_ILi64EEEEEELi64ENS_10bfloat16_tEfNS_4arch4Sm80ELb0ELb0ELb0ELb0ELb0ELb0ELb1ELb1EEENS1_21CollectiveEpilogueFwdINS6_IJS8_SA_S9_EEENS6_IJNS7_ILi1EEESI_SI_EEESC_SE_Li128ELb0ELb1ELb1ELb0EEENS1_19SingleTileSchedulerILb0ELb1ELb1ELi128EEEEEEEEEvNT_6ParamsE:
	.zero		1576


//--------------------- .nv.constant0._ZN7cutlass13device_kernelIN5flash19enable_sm80_to_sm89INS1_16FlashAttnFwdSm80INS1_25CollectiveMainloopFwdSm80ILi4ELi1ELb0EN4cute5tupleIJNS5_1CILi128EEENS7_ILi80EEENS7_ILi64EEEEEELi64ENS_10bfloat16_tEfNS_4arch4Sm80ELb0ELb0ELb0ELb1ELb0ELb0ELb1ELb1EEENS1_21CollectiveEpilogueFwdINS6_IJS8_SA_S9_EEENS6_IJNS7_ILi1EEESI_SI_EEESC_SE_Li128ELb1ELb1ELb1ELb0EEENS1_36VarlenDynamicPersistentTileSchedulerILi128ELi80ELi128ELi128ELb1ELb1ELb0ELb0ELb1ELb1EEEEEEEEEvNT_6ParamsE --------------------------
	.section	.nv.constant0._ZN7cutlass13device_kernelIN5flash19enable_sm80_to_sm89INS1_16FlashAttnFwdSm80INS1_25CollectiveMainloopFwdSm80ILi4ELi1ELb0EN4cute5tupleIJNS5_1CILi128EEENS7_ILi80EEENS7_ILi64EEEEEELi64ENS_10bfloat16_tEfNS_4arch4Sm80ELb0ELb0ELb0ELb1ELb0ELb0ELb1ELb1EEENS1_21CollectiveEpilogueFwdINS6_IJS8_SA_S9_EEENS6_IJNS7_ILi1EEESI_SI_EEESC_SE_Li128ELb1ELb1ELb1ELb0EEENS1_36VarlenDynamicPersistentTileSchedulerILi128ELi80ELi128ELi128ELb1ELb1ELb0ELb0ELb1ELb1EEEEEEEEEvNT_6ParamsE,"a",@progbits
	.sectionflags	@""
	.align	4
.nv.constant0._ZN7cutlass13device_kernelIN5flash19enable_sm80_to_sm89INS1_16FlashAttnFwdSm80INS1_25CollectiveMainloopFwdSm80ILi4ELi1ELb0EN4cute5tupleIJNS5_1CILi128EEENS7_ILi80EEENS7_ILi64EEEEEELi64ENS_10bfloat16_tEfNS_4arch4Sm80ELb0ELb0ELb0ELb1ELb0ELb0ELb1ELb1EEENS1_21CollectiveEpilogueFwdINS6_IJS8_SA_S9_EEENS6_IJNS7_ILi1EEESI_SI_EEESC_SE_Li128ELb1ELb1ELb1ELb0EEENS1_36VarlenDynamicPersistentTileSchedulerILi128ELi80ELi128ELi128ELb1ELb1ELb0ELb0ELb1ELb1EEEEEEEEEvNT_6ParamsE:
	.zero		1608


//--------------------- .nv.constant0._ZN7cutlass13device_kernelIN5flash19enable_sm80_to_sm89INS1_16FlashAttnFwdSm80INS1_25CollectiveMainloopFwdSm80ILi4ELi1ELb0EN4cute5tupleIJNS5_1CILi128EEENS7_ILi80EEENS7_ILi64EEEEEELi64ENS_10bfloat16_tEfNS_4arch4Sm80ELb0ELb0ELb0ELb1ELb0ELb1ELb1ELb1EEENS1_21CollectiveEpilogueFwdINS6_IJS8_SA_S9_EEENS6_IJNS7_ILi1EEESI_SI_EEESC_SE_Li128ELb1ELb1ELb1ELb0EEENS1_36VarlenDynamicPersistentTileSchedulerILi128ELi80ELi128ELi128ELb1ELb1ELb0ELb0ELb1ELb1EEEEEEEEEvNT_6ParamsE --------------------------
	.section	.nv.constant0._ZN7cutlass13device_kernelIN5flash19enable_sm80_to_sm89INS1_16FlashAttnFwdSm80INS1_25CollectiveMainloopFwdSm80ILi4ELi1ELb0EN4cute5tupleIJNS5_1CILi128EEENS7_ILi80EEENS7_ILi64EEEEEELi64ENS_10bfloat16_tEfNS_4arch4Sm80ELb0ELb0ELb0ELb1ELb0ELb1ELb1ELb1EEENS1_21CollectiveEpilogueFwdINS6_IJS8_SA_S9_EEENS6_IJNS7_ILi1EEESI_SI_EEESC_SE_Li128ELb1ELb1ELb1ELb0EEENS1_36VarlenDynamicPersistentTileSchedulerILi128ELi80ELi128ELi128ELb1ELb1ELb0ELb0ELb1ELb1EEEEEEEEEvNT_6ParamsE,"a",@progbits
	.sectionflags	@""
	.align	4
.nv.constant0._ZN7cutlass13device_kernelIN5flash19enable_sm80_to_sm89INS1_16FlashAttnFwdSm80INS1_25CollectiveMainloopFwdSm80ILi4ELi1ELb0EN4cute5tupleIJNS5_1CILi128EEENS7_ILi80EEENS7_ILi64EEEEEELi64ENS_10bfloat16_tEfNS_4arch4Sm80ELb0ELb0ELb0ELb1ELb0ELb1ELb1ELb1EEENS1_21CollectiveEpilogueFwdINS6_IJS8_SA_S9_EEENS6_IJNS7_ILi1EEESI_SI_EEESC_SE_Li128ELb1ELb1ELb1ELb0EEENS1_36VarlenDynamicPersistentTileSchedulerILi128ELi80ELi128ELi128ELb1ELb1ELb0ELb0ELb1ELb1EEEEEEEEEvNT_6ParamsE:
	.zero		1608


//--------------------- .nv.constant0._ZN7cutlass13device_kernelIN5flash19enable_sm80_to_sm89INS1_16FlashAttnFwdSm80INS1_25CollectiveMainloopFwdSm80ILi4ELi1ELb0EN4cute5tupleIJNS5_1CILi128EEENS7_ILi96EEENS7_ILi64EEEEEELi64ENS_10bfloat16_tEfNS_4arch4Sm80ELb0ELb1ELb0ELb0ELb0ELb0ELb1ELb1EEENS1_21CollectiveEpilogueFwdINS6_IJS8_SA_S9_EEENS6_IJNS7_ILi1EEESI_SI_EEESC_SE_Li128ELb0ELb1ELb1ELb0EEENS1_19SingleTileSchedulerILb0ELb1ELb1ELi128EEEEEEEEEvNT_6ParamsE --------------------------
	.section	.nv.constant0._ZN7cutlass13device_kernelIN5flash19enable_sm80_to_sm89INS1_16FlashAttnFwdSm80INS1_25CollectiveMainloopFwdSm80ILi4ELi1ELb0EN4cute5tupleIJNS5_1CILi128EEENS7_ILi96EEENS7_ILi64EEEEEELi64ENS_10bfloat16_tEfNS_4arch4Sm80ELb0ELb1ELb0ELb0ELb0ELb0ELb1ELb1EEENS1_21CollectiveEpilogueFwdINS6_IJS8_SA_S9_EEENS6_IJNS7_ILi1EEESI_SI_EEESC_SE_Li128ELb0ELb1ELb1ELb0EEENS1_19SingleTileSchedulerILb0ELb1ELb1ELi128EEEEEEEEEvNT_6ParamsE,"a",@progbits
	.sectionflags	@""
	.align	4
.nv.constant0._ZN7cutlass13device_kernelIN5flash19enable_sm80_to_sm89INS1_16FlashAttnFwdSm80INS1_25CollectiveMainloopFwdSm80ILi4ELi1ELb0EN4cute5tupleIJNS5_1CILi128EEENS7_ILi96EEENS7_ILi64EEEEEELi64ENS_10bfloat16_tEfNS_4arch4Sm80ELb0ELb1ELb0ELb0ELb0ELb0ELb1ELb1EEENS1_21CollectiveEpilogueFwdINS6_IJS8_SA_S9_EEENS6_IJNS7_ILi1EEESI_SI_EEESC_SE_Li128ELb0ELb1ELb1ELb0EEENS1_19SingleTileSchedulerILb0ELb1ELb1ELi128EEEEEEEEEvNT_6ParamsE:
	.zero		1576


//--------------------- .nv.constant0._ZN7cutlass13device_kernelIN5flash19enable_sm80_to_sm89INS1_16FlashAttnFwdSm80INS1_25CollectiveMainloopFwdSm80ILi4ELi1ELb0EN4cute5tupleIJNS5_1CILi128EEENS7_ILi80EEENS7_ILi64EEEEEELi64ENS_10bfloat16_tEfNS_4arch4Sm80ELb0ELb1ELb0ELb1ELb0ELb0ELb1ELb1EEENS1_21CollectiveEpilogueFwdINS6_IJS8_SA_S9_EEENS6_IJNS7_ILi1EEESI_SI_EEESC_SE_Li128ELb1ELb1ELb1ELb0EEENS1_36VarlenDynamicPersistentTileSchedulerILi128ELi80ELi128ELi128ELb1ELb1ELb0ELb1ELb0ELb1EEEEEEEEEvNT_6ParamsE --------------------------
	.section	.nv.constant0._ZN7cutlass13device_kernelIN5flash19enable_sm80_to_sm89INS1_16FlashAttnFwdSm80INS1_25CollectiveMainloopFwdSm80ILi4ELi1ELb0EN4cute5tupleIJNS5_1CILi128EEENS7_ILi80EEENS7_ILi64EEEEEELi64ENS_10bfloat16_tEfNS_4arch4Sm80ELb0ELb1ELb0ELb1ELb0ELb0ELb1ELb1EEENS1_21CollectiveEpilogueFwdINS6_IJS8_SA_S9_EEENS6_IJNS7_ILi1EEESI_SI_EEESC_SE_Li128ELb1ELb1ELb1ELb0EEENS1_36VarlenDynamicPersistentTileSchedulerILi128ELi80ELi128ELi128ELb1ELb1ELb0ELb1ELb0ELb1EEEEEEEEEvNT_6ParamsE,"a",@progbits
	.sectionflags	@""
	.align	4
.nv.constant0._ZN7cutlass13device_kernelIN5flash19enable_sm80_to_sm89INS1_16FlashAttnFwdSm80INS1_25CollectiveMainloopFwdSm80ILi4ELi1ELb0EN4cute5tupleIJNS5_1CILi128EEENS7_ILi80EEENS7_ILi64EEEEEELi64ENS_10bfloat16_tEfNS_4arch4Sm80ELb0ELb1ELb0ELb1ELb0ELb0ELb1ELb1EEENS1_21CollectiveEpilogueFwdINS6_IJS8_SA_S9_EEENS6_IJNS7_ILi1EEESI_SI_EEESC_SE_Li128ELb1ELb1ELb1ELb0EEENS1_36VarlenDynamicPersistentTileSchedulerILi128ELi80ELi128ELi128ELb1ELb1ELb0ELb1ELb0ELb1EEEEEEEEEvNT_6ParamsE:
	.zero		1608


//--------------------- .nv.constant0._ZN7cutlass13device_kernelIN5flash19enable_sm80_to_sm89INS1_16FlashAttnFwdSm80INS1_25CollectiveMainloopFwdSm80ILi4ELi1ELb0EN4cute5tupleIJNS5_1CILi128EEENS7_ILi80EEENS7_ILi64EEEEEELi64ENS_10bfloat16_tEfNS_4arch4Sm80ELb0ELb1ELb0ELb1ELb0ELb1ELb1ELb1EEENS1_21CollectiveEpilogueFwdINS6_IJS8_SA_S9_EEENS6_IJNS7_ILi1EEESI_SI_EEESC_SE_Li128ELb1ELb1ELb1ELb0EEENS1_36VarlenDynamicPersistentTileSchedulerILi128ELi80ELi128ELi128ELb1ELb1ELb0ELb1ELb0ELb1EEEEEEEEEvNT_6ParamsE --------------------------
	.section	.nv.constant0._ZN7cutlass13device_kernelIN5flash19enable_sm80_to_sm89INS1_16FlashAttnFwdSm80INS1_25CollectiveMainloopFwdSm80ILi4ELi1ELb0EN4cute5tupleIJNS5_1CILi128EEENS7_ILi80EEENS7_ILi64EEEEEELi64ENS_10bfloat16_tEfNS_4arch4Sm80ELb0ELb1ELb0ELb1ELb0ELb1ELb1ELb1EEENS1_21CollectiveEpilogueFwdINS6_IJS8_SA_S9_EEENS6_IJNS7_ILi1EEESI_SI_EEESC_SE_Li128ELb1ELb1ELb1ELb0EEENS1_36VarlenDynamicPersistentTileSchedulerILi128ELi80ELi128ELi128ELb1ELb1ELb0ELb1ELb0ELb1EEEEEEEEEvNT_6ParamsE,"a",@progbits
	.sectionflags	@""
	.align	4
.nv.constant0._ZN7cutlass13device_kernelIN5flash19enable_sm80_to_sm89INS1_16FlashAttnFwdSm80INS1_25CollectiveMainloopFwdSm80ILi4ELi1ELb0EN4cute5tupleIJNS5_1CILi128EEENS7_ILi80EEENS7_ILi64EEEEEELi64ENS_10bfloat16_tEfNS_4arch4Sm80ELb0ELb1ELb0ELb1ELb0ELb1ELb1ELb1EEENS1_21CollectiveEpilogueFwdINS6_IJS8_SA_S9_EEENS6_IJNS7_ILi1EEESI_SI_EEESC_SE_Li128ELb1ELb1ELb1ELb0EEENS1_36VarlenDynamicPersistentTileSchedulerILi128ELi80ELi128ELi128ELb1ELb1ELb0ELb1ELb0ELb1EEEEEEEEEvNT_6ParamsE:
	.zero		1608


//--------------------- .nv.constant0._ZN7cutlass13device_kernelIN5flash19enable_sm80_to_sm89INS1_16FlashAttnFwdSm80INS1_25CollectiveMainloopFwdSm80ILi4ELi1ELb0EN4cute5tupleIJNS5_1CILi128EEENS7_ILi112EEENS7_ILi64EEEEEELi64ENS_10bfloat16_tEfNS_4arch4Sm80ELb1ELb0ELb0ELb0ELb0ELb0ELb1ELb1EEENS1_21CollectiveEpilogueFwdINS6_IJS8_SA_S9_EEENS6_IJNS7_ILi1EEESI_SI_EEESC_SE_Li128ELb0ELb1ELb1ELb0EEENS1_30DynamicPersistentTileSchedulerILi128ELi128ELb1ELb1ELb0EEEEEEEEEvNT_6ParamsE --------------------------
	.section	.nv.constant0._ZN7cutlass13device_kernelIN5flash19enable_sm80_to_sm89INS1_16FlashAttnFwdSm80INS1_25CollectiveMainloopFwdSm80ILi4ELi1ELb0EN4cute5tupleIJNS5_1CILi128EEENS7_ILi112EEENS7_ILi64EEEEEELi64ENS_10bfloat16_tEfNS_4arch4Sm80ELb1ELb0ELb0ELb0ELb0ELb0ELb1ELb1EEENS1_21CollectiveEpilogueFwdINS6_IJS8_SA_S9_EEENS6_IJNS7_ILi1EEESI_SI_EEESC_SE_Li128ELb0ELb1ELb1ELb0EEENS1_30DynamicPersistentTileSchedulerILi128ELi128ELb1ELb1ELb0EEEEEEEEEvNT_6ParamsE,"a",@progbits
	.sectionflags	@""
	.align	4
.nv.constant0._ZN7cutlass13device_kernelIN5flash19enable_sm80_to_sm89INS1_16FlashAttnFwdSm80INS1_25CollectiveMainloopFwdSm80ILi4ELi1ELb0EN4cute5tupleIJNS5_1CILi128EEENS7_ILi112EEENS7_ILi64EEEEEELi64ENS_10bfloat16_tEfNS_4arch4Sm80ELb1ELb0ELb0ELb0ELb0ELb0ELb1ELb1EEENS1_21CollectiveEpilogueFwdINS6_IJS8_SA_S9_EEENS6_IJNS7_ILi1EEESI_SI_EEESC_SE_Li128ELb0ELb1ELb1ELb0EEENS1_30DynamicPersistentTileSchedulerILi128ELi128ELb1ELb1ELb0EEEEEEEEEvNT_6ParamsE:
	.zero		1592


//--------------------- .nv.constant0._ZN7cutlass13device_kernelIN5flash19enable_sm80_to_sm89INS1_16FlashAttnFwdSm80INS1_25CollectiveMainloopFwdSm80ILi4ELi1ELb0EN4cute5tupleIJNS5_1CILi128EEENS7_ILi80EEENS7_ILi64EEEEEELi64ENS_10bfloat16_tEfNS_4arch4Sm80ELb1ELb0ELb0ELb1ELb0ELb0ELb1ELb1EEENS1_21CollectiveEpilogueFwdINS6_IJS8_SA_S9_EEENS6_IJNS7_ILi1EEESI_SI_EEESC_SE_Li128ELb1ELb1ELb1ELb0EEENS1_36VarlenDynamicPersistentTileSchedulerILi128ELi80ELi128ELi128ELb1ELb1ELb0ELb1ELb1ELb1EEEEEEEEEvNT_6ParamsE --------------------------
	.section	.nv.constant0._ZN7cutlass13device_kernelIN5flash19enable_sm80_to_sm89INS1_16FlashAttnFwdSm80INS1_25CollectiveMainloopFwdSm80ILi4ELi1ELb0EN4cute5tupleIJNS5_1CILi128EEENS7_ILi80EEENS7_ILi64EEEEEELi64ENS_10bfloat16_tEfNS_4arch4Sm80ELb1ELb0ELb0ELb1ELb0ELb0ELb1ELb1EEENS1_21CollectiveEpilogueFwdINS6_IJS8_SA_S9_EEENS6_IJNS7_ILi1EEESI_SI_EEESC_SE_Li128ELb1ELb1ELb1ELb0EEENS1_36VarlenDynamicPersistentTileSchedulerILi128ELi80ELi128ELi128ELb1ELb1ELb0ELb1ELb1ELb1EEEEEEEEEvNT_6ParamsE,"a",@progbits
	.sectionflags	@""
	.align	4
.nv.constant0._ZN7cutlass13device_kernelIN5flash19enable_sm80_to_sm89INS1_16FlashAttnFwdSm80INS1_25CollectiveMainloopFwdSm80ILi4ELi1ELb0EN4cute5tupleIJNS5_1CILi128EEENS7_ILi80EEENS7_ILi64EEEEEELi64ENS_10bfloat16_tEfNS_4arch4Sm80ELb1ELb0ELb0ELb1ELb0ELb0ELb1ELb1EEENS1_21CollectiveEpilogueFwdINS6_IJS8_SA_S9_EEENS6_IJNS7_ILi1EEESI_SI_EEESC_SE_Li128ELb1ELb1ELb1ELb0EEENS1_36VarlenDynamicPersistentTileSchedulerILi128ELi80ELi128ELi128ELb1ELb1ELb0ELb1ELb1ELb1EEEEEEEEEvNT_6ParamsE:
	.zero		1608


//--------------------- .nv.constant0._ZN7cutlass13device_kernelIN5flash19enable_sm80_to_sm89INS1_16FlashAttnFwdSm80INS1_25CollectiveMainloopFwdSm80ILi4ELi1ELb0EN4cute5tupleIJNS5_1CILi128EEENS7_ILi80EEENS7_ILi64EEEEEELi64ENS_10bfloat16_tEfNS_4arch4Sm80ELb1ELb0ELb0ELb1ELb0ELb1ELb1ELb1EEENS1_21CollectiveEpilogueFwdINS6_IJS8_SA_S9_EEENS6_IJNS7_ILi1EEESI_SI_EEESC_SE_Li128ELb1ELb1ELb1ELb0EEENS1_36VarlenDynamicPersistentTileSchedulerILi128ELi80ELi128ELi128ELb1ELb1ELb0ELb1ELb1ELb1EEEEEEEEEvNT_6ParamsE --------------------------
	.section	.nv.constant0._ZN7cutlass13device_kernelIN5flash19enable_sm80_to_sm89INS1_16FlashAttnFwdSm80INS1_25CollectiveMainloopFwdSm80ILi4ELi1ELb0EN4cute5tupleIJNS5_1CILi128EEENS7_ILi80EEENS7_ILi64EEEEEELi64ENS_10bfloat16_tEfNS_4arch4Sm80ELb1ELb0ELb0ELb1ELb0ELb1ELb1ELb1EEENS1_21CollectiveEpilogueFwdINS6_IJS8_SA_S9_EEENS6_IJNS7_ILi1EEESI_SI_EEESC_SE_Li128ELb1ELb1ELb1ELb0EEENS1_36VarlenDynamicPersistentTileSchedulerILi128ELi80ELi128ELi128ELb1ELb1ELb0ELb1ELb1ELb1EEEEEEEEEvNT_6ParamsE,"a",@progbits
	.sectionflags	@""
	.align	4
.nv.constant0._ZN7cutlass13device_kernelIN5flash19enable_sm80_to_sm89INS1_16FlashAttnFwdSm80INS1_25CollectiveMainloopFwdSm80ILi4ELi1ELb0EN4cute5tupleIJNS5_1CILi128EEENS7_ILi80EEENS7_ILi64EEEEEELi64ENS_10bfloat16_tEfNS_4arch4Sm80ELb1ELb0ELb0ELb1ELb0ELb1ELb1ELb1EEENS1_21CollectiveEpilogueFwdINS6_IJS8_SA_S9_EEENS6_IJNS7_ILi1EEESI_SI_EEESC_SE_Li128ELb1ELb1ELb1ELb0EEENS1_36VarlenDynamicPersistentTileSchedulerILi128ELi80ELi128ELi128ELb1ELb1ELb0ELb1ELb1ELb1EEEEEEEEEvNT_6ParamsE:
	.zero		1608


//--------------------- SYMBOLS --------------------------

	.type		.nv.reservedSmem.offset0,@object
	.size		.nv.reservedSmem.offset0,0x4
